	.target	sm_90a

	.elftype	@"ET_EXEC"


//--------------------- .note.nv.tkinfo           --------------------------
	.section	.note.nv.tkinfo,"",@"SHT_NOTE"
	.sectionflags	@"SHF_NOTE_NV_TKINFO"
	.tkinfo
        /*0018*/ 	.word	0x00000002
        /*0030*/ 	.string	""
        /*0030*/ 	.string	"ptxas"
        /*0030*/ 	.string	"Cuda compilation tools, release 13.0, V13.0.88"
        /*0030*/ 	.string	"Build cuda_13.0.r13.0/compiler.36424714_0"
        /*0030*/ 	.string	"-arch sm_90a -m 64 "



//--------------------- .note.nv.cuinfo           --------------------------
	.section	.note.nv.cuinfo,"",@"SHT_NOTE"
	.sectionflags	@"SHF_NOTE_NV_CUINFO"
        /*0018*/ 	.short	0x0002
        /*001a*/ 	.short	0x005a
        /*001c*/ 	.short	0x0082
	.zero		2


//--------------------- .nv.info                  --------------------------
	.section	.nv.info,"",@"SHT_CUDA_INFO"
	.align	4


	//----- nvinfo : EIATTR_REGCOUNT
	.align		4
        /*0000*/ 	.byte	0x04, 0x2f
        /*0002*/ 	.short	(.L_15 - .L_14)
	.align		4
.L_14:
        /*0004*/ 	.word	index@(_ZN7cutlass13device_kernelINS_4gemm6kernel13GemmUniversalIN4cute5tupleIJiiiiEEENS1_10collective13CollectiveMmaINS1_34MainloopSm90TmaGmmaWarpSpecializedILi3ENS5_IJNS4_1CILi1EEENSA_ILi2EEESB_EEENS1_32KernelTmaWarpSpecializedPingpongEEENS5_IJNSA_ILi64EEENSA_ILi256EEENSA_ILi128EEEEEENS_10bfloat16_tENS5_IJlSB_lEEESK_SL_NS4_8TiledMMAINS4_8MMA_AtomIJNS4_4SM904GMMA28MMA_64x256x16_F32BF16BF16_SSILNSP_5MajorE0ELSR_0ELNSP_7ScaleInE1ELSS_1EEEEEENS4_6LayoutINS5_IJSB_SB_SB_EEENS5_IJNSA_ILi0EEESX_SX_EEEEENS5_IJNS4_10UnderscoreES10_S10_EEEEENS4_23SM90_TMA_LOAD_MULTICASTENS4_14ComposedLayoutINS4_7SwizzleILi3ELi4ELi3EEENS4_18smem_ptr_flag_bitsILi16EEENSV_INS5_IJNSA_ILi8EEESG_EEENS5_IJSG_SB_EEEEEEEvNS4_8identityENS4_13SM90_TMA_LOADES1D_vS1E_EENS_8epilogue10collective6detail29Sm90TmaWarpSpecializedAdapterINS1I_15DefaultEpilogueISK_SL_SL_NS1H_6thread17LinearCombinationISK_Li1EffLNS1M_9ScaleType4KindE0ELNS_15FloatRoundStyleE2ESK_EENS1_15EpilogueDefaultEEEEEvvEEEEvNT_6ParamsE)
        /*0008*/ 	.word	0x000000a8


	//----- nvinfo : EIATTR_FRAME_SIZE
	.align		4
.L_15:
        /*000c*/ 	.byte	0x04, 0x11
        /*000e*/ 	.short	(.L_17 - .L_16)
	.align		4
.L_16:
        /*0010*/ 	.word	index@(_ZN7cutlass13device_kernelINS_4gemm6kernel13GemmUniversalIN4cute5tupleIJiiiiEEENS1_10collective13CollectiveMmaINS1_34MainloopSm90TmaGmmaWarpSpecializedILi3ENS5_IJNS4_1CILi1EEENSA_ILi2EEESB_EEENS1_32KernelTmaWarpSpecializedPingpongEEENS5_IJNSA_ILi64EEENSA_ILi256EEENSA_ILi128EEEEEENS_10bfloat16_tENS5_IJlSB_lEEESK_SL_NS4_8TiledMMAINS4_8MMA_AtomIJNS4_4SM904GMMA28MMA_64x256x16_F32BF16BF16_SSILNSP_5MajorE0ELSR_0ELNSP_7ScaleInE1ELSS_1EEEEEENS4_6LayoutINS5_IJSB_SB_SB_EEENS5_IJNSA_ILi0EEESX_SX_EEEEENS5_IJNS4_10UnderscoreES10_S10_EEEEENS4_23SM90_TMA_LOAD_MULTICASTENS4_14ComposedLayoutINS4_7SwizzleILi3ELi4ELi3EEENS4_18smem_ptr_flag_bitsILi16EEENSV_INS5_IJNSA_ILi8EEESG_EEENS5_IJSG_SB_EEEEEEEvNS4_8identityENS4_13SM90_TMA_LOADES1D_vS1E_EENS_8epilogue10collective6detail29Sm90TmaWarpSpecializedAdapterINS1I_15DefaultEpilogueISK_SL_SL_NS1H_6thread17LinearCombinationISK_Li1EffLNS1M_9ScaleType4KindE0ELNS_15FloatRoundStyleE2ESK_EENS1_15EpilogueDefaultEEEEEvvEEEEvNT_6ParamsE)
        /*0014*/ 	.word	0x00000008


	//----- nvinfo : EIATTR_MIN_STACK_SIZE
	.align		4
.L_17:
        /*0018*/ 	.byte	0x04, 0x12
        /*001a*/ 	.short	(.L_19 - .L_18)
	.align		4
.L_18:
        /*001c*/ 	.word	index@(_ZN7cutlass13device_kernelINS_4gemm6kernel13GemmUniversalIN4cute5tupleIJiiiiEEENS1_10collective13CollectiveMmaINS1_34MainloopSm90TmaGmmaWarpSpecializedILi3ENS5_IJNS4_1CILi1EEENSA_ILi2EEESB_EEENS1_32KernelTmaWarpSpecializedPingpongEEENS5_IJNSA_ILi64EEENSA_ILi256EEENSA_ILi128EEEEEENS_10bfloat16_tENS5_IJlSB_lEEESK_SL_NS4_8TiledMMAINS4_8MMA_AtomIJNS4_4SM904GMMA28MMA_64x256x16_F32BF16BF16_SSILNSP_5MajorE0ELSR_0ELNSP_7ScaleInE1ELSS_1EEEEEENS4_6LayoutINS5_IJSB_SB_SB_EEENS5_IJNSA_ILi0EEESX_SX_EEEEENS5_IJNS4_10UnderscoreES10_S10_EEEEENS4_23SM90_TMA_LOAD_MULTICASTENS4_14ComposedLayoutINS4_7SwizzleILi3ELi4ELi3EEENS4_18smem_ptr_flag_bitsILi16EEENSV_INS5_IJNSA_ILi8EEESG_EEENS5_IJSG_SB_EEEEEEEvNS4_8identityENS4_13SM90_TMA_LOADES1D_vS1E_EENS_8epilogue10collective6detail29Sm90TmaWarpSpecializedAdapterINS1I_15DefaultEpilogueISK_SL_SL_NS1H_6thread17LinearCombinationISK_Li1EffLNS1M_9ScaleType4KindE0ELNS_15FloatRoundStyleE2ESK_EENS1_15EpilogueDefaultEEEEEvvEEEEvNT_6ParamsE)
        /*0020*/ 	.word	0x00000008
.L_19:


//--------------------- .nv.compat                --------------------------
	.section	.nv.compat,"",@"SHT_CUDA_COMPAT_INFO"
	.align	4
        /*0000*/ 	.byte	0x02, 0x09, 0x01, 0x00, 0x02, 0x02, 0x04, 0x00, 0x02, 0x05, 0x05, 0x00, 0x03, 0x07, 0x01, 0x01
        /*0010*/ 	.byte	0x02, 0x03, 0x01, 0x00, 0x02, 0x06, 0x01, 0x00, 0x04, 0x0b, 0x08, 0x00, 0x00, 0x00, 0x00, 0x00
        /*0020*/ 	.byte	0x00, 0x00, 0x00, 0x00


//--------------------- .nv.info._ZN7cutlass13device_kernelINS_4gemm6kernel13GemmUniversalIN4cute5tupleIJiiiiEEENS1_10collective13CollectiveMmaINS1_34MainloopSm90TmaGmmaWarpSpecializedILi3ENS5_IJNS4_1CILi1EEENSA_ILi2EEESB_EEENS1_32KernelTmaWarpSpecializedPingpongEEENS5_IJNSA_ILi64EEENSA_ILi256EEENSA_ILi128EEEEEENS_10bfloat16_tENS5_IJlSB_lEEESK_SL_NS4_8TiledMMAINS4_8MMA_AtomIJNS4_4SM904GMMA28MMA_64x256x16_F32BF16BF16_SSILNSP_5MajorE0ELSR_0ELNSP_7ScaleInE1ELSS_1EEEEEENS4_6LayoutINS5_IJSB_SB_SB_EEENS5_IJNSA_ILi0EEESX_SX_EEEEENS5_IJNS4_10UnderscoreES10_S10_EEEEENS4_23SM90_TMA_LOAD_MULTICASTENS4_14ComposedLayoutINS4_7SwizzleILi3ELi4ELi3EEENS4_18smem_ptr_flag_bitsILi16EEENSV_INS5_IJNSA_ILi8EEESG_EEENS5_IJSG_SB_EEEEEEEvNS4_8identityENS4_13SM90_TMA_LOADES1D_vS1E_EENS_8epilogue10collective6detail29Sm90TmaWarpSpecializedAdapterINS1I_15DefaultEpilogueISK_SL_SL_NS1H_6thread17LinearCombinationISK_Li1EffLNS1M_9ScaleType4KindE0ELNS_15FloatRoundStyleE2ESK_EENS1_15EpilogueDefaultEEEEEvvEEEEvNT_6ParamsE --------------------------
	.section	.nv.info._ZN7cutlass13device_kernelINS_4gemm6kernel13GemmUniversalIN4cute5tupleIJiiiiEEENS1_10collective13CollectiveMmaINS1_34MainloopSm90TmaGmmaWarpSpecializedILi3ENS5_IJNS4_1CILi1EEENSA_ILi2EEESB_EEENS1_32KernelTmaWarpSpecializedPingpongEEENS5_IJNSA_ILi64EEENSA_ILi256EEENSA_ILi128EEEEEENS_10bfloat16_tENS5_IJlSB_lEEESK_SL_NS4_8TiledMMAINS4_8MMA_AtomIJNS4_4SM904GMMA28MMA_64x256x16_F32BF16BF16_SSILNSP_5MajorE0ELSR_0ELNSP_7ScaleInE1ELSS_1EEEEEENS4_6LayoutINS5_IJSB_SB_SB_EEENS5_IJNSA_ILi0EEESX_SX_EEEEENS5_IJNS4_10UnderscoreES10_S10_EEEEENS4_23SM90_TMA_LOAD_MULTICASTENS4_14ComposedLayoutINS4_7SwizzleILi3ELi4ELi3EEENS4_18smem_ptr_flag_bitsILi16EEENSV_INS5_IJNSA_ILi8EEESG_EEENS5_IJSG_SB_EEEEEEEvNS4_8identityENS4_13SM90_TMA_LOADES1D_vS1E_EENS_8epilogue10collective6detail29Sm90TmaWarpSpecializedAdapterINS1I_15DefaultEpilogueISK_SL_SL_NS1H_6thread17LinearCombinationISK_Li1EffLNS1M_9ScaleType4KindE0ELNS_15FloatRoundStyleE2ESK_EENS1_15EpilogueDefaultEEEEEvvEEEEvNT_6ParamsE,"",@"SHT_CUDA_INFO"
	.sectionflags	@""
	.align	4


	//----- nvinfo : EIATTR_CUDA_API_VERSION
	.align		4
        /*0000*/ 	.byte	0x04, 0x37
        /*0002*/ 	.short	(.L_21 - .L_20)
.L_20:
        /*0004*/ 	.word	0x00000082


	//----- nvinfo : EIATTR_KPARAM_INFO
	.align		4
.L_21:
        /*0008*/ 	.byte	0x04, 0x17
        /*000a*/ 	.short	(.L_23 - .L_22)
.L_22:
        /*000c*/ 	.word	0x00000000
        /*0010*/ 	.short	0x0000
        /*0012*/ 	.short	0x0070
        /*0014*/ 	.byte	0x00, 0xf0, 0x01, 0x10


	//----- nvinfo : EIATTR_SPARSE_MMA_MASK
	.align		4
.L_23:
        /*0018*/ 	.byte	0x03, 0x50
        /*001a*/ 	.short	0x0000


	//----- nvinfo : EIATTR_MAXREG_COUNT
	.align		4
        /*001c*/ 	.byte	0x03, 0x1b
        /*001e*/ 	.short	0x00a8


	//----- nvinfo : EIATTR_NUM_BARRIERS
	.align		4
        /*0020*/ 	.byte	0x02, 0x4c
        /*0022*/ 	.byte	0x01
	.zero		1


	//----- nvinfo : EIATTR_EXTERNS
	.align		4
        /*0024*/ 	.byte	0x04, 0x0f
        /*0026*/ 	.short	(.L_25 - .L_24)


	//   ....[0]....
	.align		4
.L_24:
        /*0028*/ 	.word	index@(__assertfail)


	//----- nvinfo : EIATTR_ANNOTATIONS
	.align		4
.L_25:
        /*002c*/ 	.byte	0x04, 0x55
        /*002e*/ 	.short	(.L_27 - .L_26)


	//   ....[0]....
.L_26:
        /*0030*/ 	.word	0x00000001
        /*0034*/ 	.byte	0x20, 0x0d, 0x00, 0x00, 0x01, 0x00, 0x00, 0x00, 0xc0, 0xa2, 0x00, 0x00, 0x01, 0x00, 0x00, 0x00
        /*0044*/ 	.byte	0x00, 0xb0, 0x00, 0x00


	//----- nvinfo : EIATTR_MERCURY_ISA_VERSION
	.align		4
.L_27:
        /*0048*/ 	.byte	0x03, 0x5f
        /*004a*/ 	.short	0x0101


	//----- nvinfo : EIATTR_INT_WARP_WIDE_INSTR_OFFSETS
	.align		4
        /*004c*/ 	.byte	0x04, 0x31
        /*004e*/ 	.short	(.L_29 - .L_28)


	//   ....[0]....
.L_28:
        /*0050*/ 	.word	0x000004b0


	//   ....[1]....
        /*0054*/ 	.word	0x000004f0


	//   ....[2]....
        /*0058*/ 	.word	0x00000600


	//   ....[3]....
        /*005c*/ 	.word	0x00000620


	//   ....[4]....
        /*0060*/ 	.word	0x00000640


	//   ....[5]....
        /*0064*/ 	.word	0x00000660


	//   ....[6]....
        /*0068*/ 	.word	0x00000720


	//   ....[7]....
        /*006c*/ 	.word	0x00000760


	//   ....[8]....
        /*0070*/ 	.word	0x000023f0


	//----- nvinfo : EIATTR_COOP_GROUP_MASK_REGIDS
	.align		4
.L_29:
        /*0074*/ 	.byte	0x04, 0x29
        /*0076*/ 	.short	(.L_31 - .L_30)


	//   ....[0]....
.L_30:
        /*0078*/ 	.word	0xffffffff


	//   ....[1]....
        /*007c*/ 	.word	0xffffffff


	//   ....[2]....
        /*0080*/ 	.word	0xffffffff


	//   ....[3]....
        /*0084*/ 	.word	0xffffffff


	//   ....[4]....
        /*0088*/ 	.word	0xffffffff


	//   ....[5]....
        /*008c*/ 	.word	0xffffffff


	//   ....[6]....
        /*0090*/ 	.word	0xffffffff


	//----- nvinfo : EIATTR_COOP_GROUP_INSTR_OFFSETS
	.align		4
.L_31:
        /*0094*/ 	.byte	0x04, 0x28
        /*0096*/ 	.short	(.L_33 - .L_32)


	//   ....[0]....
.L_32:
        /*0098*/ 	.word	0x00000070


	//   ....[1]....
        /*009c*/ 	.word	0x00000080


	//   ....[2]....
        /*00a0*/ 	.word	0x00000140


	//   ....[3]....
        /*00a4*/ 	.word	0x000002b0


	//   ....[4]....
        /*00a8*/ 	.word	0x000002f0


	//   ....[5]....
        /*00ac*/ 	.word	0x000007b0


	//   ....[6]....
        /*00b0*/ 	.word	0x000008c0


	//----- nvinfo : EIATTR_REG_RECONFIG
	.align		4
.L_33:
        /*00b4*/ 	.byte	0x01, 0x54
	.zero		2


	//----- nvinfo : EIATTR_SYSCALL_OFFSETS
	.align		4
        /*00b8*/ 	.byte	0x04, 0x46
        /*00ba*/ 	.short	(.L_35 - .L_34)


	//   ....[0]....
.L_34:
        /*00bc*/ 	.word	0x00001750


	//----- nvinfo : EIATTR_MBARRIER_INSTR_OFFSETS
	.align		4
.L_35:
        /*00c0*/ 	.byte	0x04, 0x39
        /*00c2*/ 	.short	(.L_37 - .L_36)


	//   ....[0]....
.L_36:
        /*00c4*/ 	.word	0x00000240
        /*00c8*/ 	.word	0x000000ff
        /*00cc*/ 	.word	0x00000000
        /*00d0*/ 	.short	0x0100
        /*00d2*/ 	.byte	0x08
	.zero		1


	//   ....[1]....
        /*00d4*/ 	.word	0x00000250
        /*00d8*/ 	.word	0x000000ff
        /*00dc*/ 	.word	0x00000018
        /*00e0*/ 	.short	0x0100
        /*00e2*/ 	.byte	0x08
	.zero		1


	//   ....[2]....
        /*00e4*/ 	.word	0x00000260
        /*00e8*/ 	.word	0x000000ff
        /*00ec*/ 	.word	0x00000008
        /*00f0*/ 	.short	0x0100
        /*00f2*/ 	.byte	0x08
	.zero		1


	//   ....[3]....
        /*00f4*/ 	.word	0x00000270
        /*00f8*/ 	.word	0x000000ff
        /*00fc*/ 	.word	0x00000020
        /*0100*/ 	.short	0x0100
        /*0102*/ 	.byte	0x08
	.zero		1


	//   ....[4]....
        /*0104*/ 	.word	0x00000280
        /*0108*/ 	.word	0x000000ff
        /*010c*/ 	.word	0x00000010
        /*0110*/ 	.short	0x0100
        /*0112*/ 	.byte	0x08
	.zero		1


	//   ....[5]....
        /*0114*/ 	.word	0x00000290
        /*0118*/ 	.word	0x000000ff
        /*011c*/ 	.word	0x00000028
        /*0120*/ 	.short	0x0100
        /*0122*/ 	.byte	0x08
	.zero		1


	//   ....[6]....
        /*0124*/ 	.word	0x00000790
        /*0128*/ 	.word	0x000000ff
        /*012c*/ 	.word	0x00000060
        /*0130*/ 	.short	0x0100
        /*0132*/ 	.byte	0x08
	.zero		1


	//   ....[7]....
        /*0134*/ 	.word	0x00000820
        /*0138*/ 	.word	0x000000ff
        /*013c*/ 	.word	0x00000068
        /*0140*/ 	.short	0x0100
        /*0142*/ 	.byte	0x08
	.zero		1


	//   ....[8]....
        /*0144*/ 	.word	0x00000840
        /*0148*/ 	.word	0x000000ff
        /*014c*/ 	.word	0x00000040
        /*0150*/ 	.short	0x0100
        /*0152*/ 	.byte	0x09
	.zero		1


	//   ....[9]....
        /*0154*/ 	.word	0x00000850
        /*0158*/ 	.word	0x000000ff
        /*015c*/ 	.word	0x00000048
        /*0160*/ 	.short	0x0100
        /*0162*/ 	.byte	0x09
	.zero		1


	//   ....[10]....
        /*0164*/ 	.word	0x00000860
        /*0168*/ 	.word	0x000000ff
        /*016c*/ 	.word	0x00000050
        /*0170*/ 	.short	0x0100
        /*0172*/ 	.byte	0x09
	.zero		1


	//   ....[11]....
        /*0174*/ 	.word	0x00000870
        /*0178*/ 	.word	0x000000ff
        /*017c*/ 	.word	0x00000058
        /*0180*/ 	.short	0x0100
        /*0182*/ 	.byte	0x09
	.zero		1


	//   ....[12]....
        /*0184*/ 	.word	0x00001630
        /*0188*/ 	.word	0x0000009f
        /*018c*/ 	.word	0x00000000
        /*0190*/ 	.short	0x010a
        /*0192*/ 	.byte	0x2a
	.zero		1


	//   ....[13]....
        /*0194*/ 	.word	0x000017d0
        /*0198*/ 	.word	0x00000003
        /*019c*/ 	.word	0x00000000
        /*01a0*/ 	.short	0x010a
        /*01a2*/ 	.byte	0x3f
	.zero		1


	//   ....[14]....
        /*01a4*/ 	.word	0x00001830
        /*01a8*/ 	.word	0x00000003
        /*01ac*/ 	.word	0x00000000
        /*01b0*/ 	.short	0x010a
        /*01b2*/ 	.byte	0x3f
	.zero		1


	//   ....[15]....
        /*01b4*/ 	.word	0x00001dc0
        /*01b8*/ 	.word	0x000000ff
        /*01bc*/ 	.word	0x00000000
        /*01c0*/ 	.short	0x010a
        /*01c2*/ 	.byte	0x07
	.zero		1


	//   ....[16]....
        /*01c4*/ 	.word	0x00001e00
        /*01c8*/ 	.word	0x000000ff
        /*01cc*/ 	.word	0x00000000
        /*01d0*/ 	.short	0x010a
        /*01d2*/ 	.byte	0x07
	.zero		1


	//   ....[17]....
        /*01d4*/ 	.word	0x00002290
        /*01d8*/ 	.word	0x00000005
        /*01dc*/ 	.word	0x00000000
        /*01e0*/ 	.short	0x0101
        /*01e2*/ 	.byte	0x3f
	.zero		1


	//   ....[18]....
        /*01e4*/ 	.word	0x00002390
        /*01e8*/ 	.word	0x000000a0
        /*01ec*/ 	.word	0x00000000
        /*01f0*/ 	.short	0x0101
        /*01f2*/ 	.byte	0x2d
	.zero		1


	//   ....[19]....
        /*01f4*/ 	.word	0x00002490
        /*01f8*/ 	.word	0x00000003
        /*01fc*/ 	.word	0x00000000
        /*0200*/ 	.short	0x0101
        /*0202*/ 	.byte	0x3f
	.zero		1


	//   ....[20]....
        /*0204*/ 	.word	0x00002550
        /*0208*/ 	.word	0x0000009f
        /*020c*/ 	.word	0x00000010
        /*0210*/ 	.short	0x010a
        /*0212*/ 	.byte	0x2a
	.zero		1


	//   ....[21]....
        /*0214*/ 	.word	0x0000a2e0
        /*0218*/ 	.word	0x000000a2
        /*021c*/ 	.word	0x00000000
        /*0220*/ 	.short	0x0101
        /*0222*/ 	.byte	0x2d
	.zero		1


	//   ....[22]....
        /*0224*/ 	.word	0x0000ac80
        /*0228*/ 	.word	0x0000000c
        /*022c*/ 	.word	0x00000018
        /*0230*/ 	.short	0x010a
        /*0232*/ 	.byte	0x3f
	.zero		1


	//   ....[23]....
        /*0234*/ 	.word	0x0000b110
        /*0238*/ 	.word	0x00000004
        /*023c*/ 	.word	0x00000068
        /*0240*/ 	.short	0x0101
        /*0242*/ 	.byte	0x3f
	.zero		1


	//   ....[24]....
        /*0244*/ 	.word	0x0000b890
        /*0248*/ 	.word	0x00000007
        /*024c*/ 	.word	0x00000000
        /*0250*/ 	.short	0x010a
        /*0252*/ 	.byte	0x3f
	.zero		1


	//   ....[25]....
        /*0254*/ 	.word	0x0000b910
        /*0258*/ 	.word	0x00000009
        /*025c*/ 	.word	0x00000000
        /*0260*/ 	.short	0x010a
        /*0262*/ 	.byte	0x3f
	.zero		1


	//   ....[26]....
        /*0264*/ 	.word	0x0000b9a0
        /*0268*/ 	.word	0x00000003
        /*026c*/ 	.word	0x00000000
        /*0270*/ 	.short	0x010a
        /*0272*/ 	.byte	0x3f
	.zero		1


	//   ....[27]....
        /*0274*/ 	.word	0x0000ba00
        /*0278*/ 	.word	0x000000a1
        /*027c*/ 	.word	0x00000000
        /*0280*/ 	.short	0x010a
        /*0282*/ 	.byte	0x3f
	.zero		1


	//   ....[28]....
        /*0284*/ 	.word	0x0000ba50
        /*0288*/ 	.word	0x00000003
        /*028c*/ 	.word	0x00000000
        /*0290*/ 	.short	0x010a
        /*0292*/ 	.byte	0x3f
	.zero		1


	//   ....[29]....
        /*0294*/ 	.word	0x0000bab0
        /*0298*/ 	.word	0x00000005
        /*029c*/ 	.word	0x00000000
        /*02a0*/ 	.short	0x010a
        /*02a2*/ 	.byte	0x3f
	.zero		1


	//   ....[30]....
        /*02a4*/ 	.word	0x0000bb00
        /*02a8*/ 	.word	0x000000a1
        /*02ac*/ 	.word	0x00000010
        /*02b0*/ 	.short	0x010a
        /*02b2*/ 	.byte	0x3f
	.zero		1


	//   ....[31]....
        /*02b4*/ 	.word	0x0000bbd0
        /*02b8*/ 	.word	0x0000000c
        /*02bc*/ 	.word	0x00000018
        /*02c0*/ 	.short	0x010a
        /*02c2*/ 	.byte	0x3f
	.zero		1


	//   ....[32]....
        /*02c4*/ 	.word	0x0000bca0
        /*02c8*/ 	.word	0x00000007
        /*02cc*/ 	.word	0x00000000
        /*02d0*/ 	.short	0x010a
        /*02d2*/ 	.byte	0x3f
	.zero		1


	//   ....[33]....
        /*02d4*/ 	.word	0x0000bcf0
        /*02d8*/ 	.word	0x00000009
        /*02dc*/ 	.word	0x00000000
        /*02e0*/ 	.short	0x010a
        /*02e2*/ 	.byte	0x3f
	.zero		1


	//----- nvinfo : EIATTR_NUM_MBARRIERS
	.align		4
.L_37:
        /*02e4*/ 	.byte	0x03, 0x38
        /*02e6*/ 	.short	0x000c


	//----- nvinfo : EIATTR_EXIT_INSTR_OFFSETS
	.align		4
        /*02e8*/ 	.byte	0x04, 0x1c
        /*02ea*/ 	.short	(.L_39 - .L_38)


	//   ....[0]....
.L_38:
        /*02ec*/ 	.word	0x00001360


	//   ....[1]....
        /*02f0*/ 	.word	0x000013c0


	//   ....[2]....
        /*02f4*/ 	.word	0x0000a970


	//   ....[3]....
        /*02f8*/ 	.word	0x0000a9a0


	//   ....[4]....
        /*02fc*/ 	.word	0x0000b9f0


	//----- nvinfo : EIATTR_MAX_THREADS
	.align		4
.L_39:
        /*0300*/ 	.byte	0x04, 0x05
        /*0302*/ 	.short	(.L_41 - .L_40)
.L_40:
        /*0304*/ 	.word	0x00000180
        /*0308*/ 	.word	0x00000001
        /*030c*/ 	.word	0x00000001


	//----- nvinfo : EIATTR_CRS_STACK_SIZE
	.align		4
.L_41:
        /*0310*/ 	.byte	0x04, 0x1e
        /*0312*/ 	.short	(.L_43 - .L_42)
.L_42:
        /*0314*/ 	.word	0x00000000


	//----- nvinfo : EIATTR_CBANK_PARAM_SIZE
	.align		4
.L_43:
        /*0318*/ 	.byte	0x03, 0x19
        /*031a*/ 	.short	0x0470


	//----- nvinfo : EIATTR_PARAM_CBANK
	.align		4
        /*031c*/ 	.byte	0x04, 0x0a
        /*031e*/ 	.short	(.L_45 - .L_44)
	.align		4
.L_44:
        /*0320*/ 	.word	index@(.nv.constant0._ZN7cutlass13device_kernelINS_4gemm6kernel13GemmUniversalIN4cute5tupleIJiiiiEEENS1_10collective13CollectiveMmaINS1_34MainloopSm90TmaGmmaWarpSpecializedILi3ENS5_IJNS4_1CILi1EEENSA_ILi2EEESB_EEENS1_32KernelTmaWarpSpecializedPingpongEEENS5_IJNSA_ILi64EEENSA_ILi256EEENSA_ILi128EEEEEENS_10bfloat16_tENS5_IJlSB_lEEESK_SL_NS4_8TiledMMAINS4_8MMA_AtomIJNS4_4SM904GMMA28MMA_64x256x16_F32BF16BF16_SSILNSP_5MajorE0ELSR_0ELNSP_7ScaleInE1ELSS_1EEEEEENS4_6LayoutINS5_IJSB_SB_SB_EEENS5_IJNSA_ILi0EEESX_SX_EEEEENS5_IJNS4_10UnderscoreES10_S10_EEEEENS4_23SM90_TMA_LOAD_MULTICASTENS4_14ComposedLayoutINS4_7SwizzleILi3ELi4ELi3EEENS4_18smem_ptr_flag_bitsILi16EEENSV_INS5_IJNSA_ILi8EEESG_EEENS5_IJSG_SB_EEEEEEEvNS4_8identityENS4_13SM90_TMA_LOADES1D_vS1E_EENS_8epilogue10collective6detail29Sm90TmaWarpSpecializedAdapterINS1I_15DefaultEpilogueISK_SL_SL_NS1H_6thread17LinearCombinationISK_Li1EffLNS1M_9ScaleType4KindE0ELNS_15FloatRoundStyleE2ESK_EENS1_15EpilogueDefaultEEEEEvvEEEEvNT_6ParamsE)
        /*0324*/ 	.short	0x0210
        /*0326*/ 	.short	0x0470


	//----- nvinfo : EIATTR_SW_WAR
	.align		4
.L_45:
        /*0328*/ 	.byte	0x04, 0x36
        /*032a*/ 	.short	(.L_47 - .L_46)
.L_46:
        /*032c*/ 	.word	0x00000008
.L_47:


//--------------------- .nv.callgraph             --------------------------
	.section	.nv.callgraph,"",@"SHT_CUDA_CALLGRAPH"
	.align	4
	.sectionentsize	8
	.align		4
        /*0000*/ 	.word	0x00000000
	.align		4
        /*0004*/ 	.word	0xffffffff
	.align		4
        /*0008*/ 	.word	index@(_ZN7cutlass13device_kernelINS_4gemm6kernel13GemmUniversalIN4cute5tupleIJiiiiEEENS1_10collective13CollectiveMmaINS1_34MainloopSm90TmaGmmaWarpSpecializedILi3ENS5_IJNS4_1CILi1EEENSA_ILi2EEESB_EEENS1_32KernelTmaWarpSpecializedPingpongEEENS5_IJNSA_ILi64EEENSA_ILi256EEENSA_ILi128EEEEEENS_10bfloat16_tENS5_IJlSB_lEEESK_SL_NS4_8TiledMMAINS4_8MMA_AtomIJNS4_4SM904GMMA28MMA_64x256x16_F32BF16BF16_SSILNSP_5MajorE0ELSR_0ELNSP_7ScaleInE1ELSS_1EEEEEENS4_6LayoutINS5_IJSB_SB_SB_EEENS5_IJNSA_ILi0EEESX_SX_EEEEENS5_IJNS4_10UnderscoreES10_S10_EEEEENS4_23SM90_TMA_LOAD_MULTICASTENS4_14ComposedLayoutINS4_7SwizzleILi3ELi4ELi3EEENS4_18smem_ptr_flag_bitsILi16EEENSV_INS5_IJNSA_ILi8EEESG_EEENS5_IJSG_SB_EEEEEEEvNS4_8identityENS4_13SM90_TMA_LOADES1D_vS1E_EENS_8epilogue10collective6detail29Sm90TmaWarpSpecializedAdapterINS1I_15DefaultEpilogueISK_SL_SL_NS1H_6thread17LinearCombinationISK_Li1EffLNS1M_9ScaleType4KindE0ELNS_15FloatRoundStyleE2ESK_EENS1_15EpilogueDefaultEEEEEvvEEEEvNT_6ParamsE)
	.align		4
        /*000c*/ 	.word	index@(__assertfail)
	.align		4
        /*0010*/ 	.word	0x00000000
	.align		4
        /*0014*/ 	.word	0xfffffffe
	.align		4
        /*0018*/ 	.word	0x00000000
	.align		4
        /*001c*/ 	.word	0xfffffffd
	.align		4
        /*0020*/ 	.word	0x00000000
	.align		4
        /*0024*/ 	.word	0xfffffffc


//--------------------- .nv.constant4             --------------------------
	.section	.nv.constant4,"a",@progbits
	.align	8
	.align		8
.nv.constant4:
        /*0000*/ 	.dword	__assertfail
	.align		8
        /*0008*/ 	.dword	__unnamed_1
	.align		8
        /*0010*/ 	.dword	_ZN39_INTERNAL_b3f89b1d_4_k_cu_afa6330a_28254cuda3std3__45__cpo5beginE
	.align		8
        /*0018*/ 	.dword	_ZN39_INTERNAL_b3f89b1d_4_k_cu_afa6330a_28254cuda3std3__45__cpo3endE
	.align		8
        /*0020*/ 	.dword	_ZN39_INTERNAL_b3f89b1d_4_k_cu_afa6330a_28254cuda3std3__45__cpo6cbeginE
	.align		8
        /*0028*/ 	.dword	_ZN39_INTERNAL_b3f89b1d_4_k_cu_afa6330a_28254cuda3std3__45__cpo4cendE
	.align		8
        /*0030*/ 	.dword	_ZN39_INTERNAL_b3f89b1d_4_k_cu_afa6330a_28254cuda3std3__441_GLOBAL__N__b3f89b1d_4_k_cu_afa6330a_28256ignoreE
	.align		8
        /*0038*/ 	.dword	_ZN39_INTERNAL_b3f89b1d_4_k_cu_afa6330a_28254cuda3std3__419piecewise_constructE
	.align		8
        /*0040*/ 	.dword	_ZN39_INTERNAL_b3f89b1d_4_k_cu_afa6330a_28254cuda3std3__48in_placeE
	.align		8
        /*0048*/ 	.dword	_ZN39_INTERNAL_b3f89b1d_4_k_cu_afa6330a_28254cuda3std6ranges3__45__cpo4swapE
	.align		8
        /*0050*/ 	.dword	_ZN39_INTERNAL_b3f89b1d_4_k_cu_afa6330a_28254cuda3std6ranges3__45__cpo9iter_moveE
	.align		8
        /*0058*/ 	.dword	_ZN39_INTERNAL_b3f89b1d_4_k_cu_afa6330a_28254cute7productE
	.align		8
        /*0060*/ 	.dword	_ZN39_INTERNAL_b3f89b1d_4_k_cu_afa6330a_28254cute1_E
	.align		8
        /*0068*/ 	.dword	$str$22
	.align		8
        /*0070*/ 	.dword	$str$23


//--------------------- .text._ZN7cutlass13device_kernelINS_4gemm6kernel13GemmUniversalIN4cute5tupleIJiiiiEEENS1_10collective13CollectiveMmaINS1_34MainloopSm90TmaGmmaWarpSpecializedILi3ENS5_IJNS4_1CILi1EEENSA_ILi2EEESB_EEENS1_32KernelTmaWarpSpecializedPingpongEEENS5_IJNSA_ILi64EEENSA_ILi256EEENSA_ILi128EEEEEENS_10bfloat16_tENS5_IJlSB_lEEESK_SL_NS4_8TiledMMAINS4_8MMA_AtomIJNS4_4SM904GMMA28MMA_64x256x16_F32BF16BF16_SSILNSP_5MajorE0ELSR_0ELNSP_7ScaleInE1ELSS_1EEEEEENS4_6LayoutINS5_IJSB_SB_SB_EEENS5_IJNSA_ILi0EEESX_SX_EEEEENS5_IJNS4_10UnderscoreES10_S10_EEEEENS4_23SM90_TMA_LOAD_MULTICASTENS4_14ComposedLayoutINS4_7SwizzleILi3ELi4ELi3EEENS4_18smem_ptr_flag_bitsILi16EEENSV_INS5_IJNSA_ILi8EEESG_EEENS5_IJSG_SB_EEEEEEEvNS4_8identityENS4_13SM90_TMA_LOADES1D_vS1E_EENS_8epilogue10collective6detail29Sm90TmaWarpSpecializedAdapterINS1I_15DefaultEpilogueISK_SL_SL_NS1H_6thread17LinearCombinationISK_Li1EffLNS1M_9ScaleType4KindE0ELNS_15FloatRoundStyleE2ESK_EENS1_15EpilogueDefaultEEEEEvvEEEEvNT_6ParamsE --------------------------
	.section	.text._ZN7cutlass13device_kernelINS_4gemm6kernel13GemmUniversalIN4cute5tupleIJiiiiEEENS1_10collective13CollectiveMmaINS1_34MainloopSm90TmaGmmaWarpSpecializedILi3ENS5_IJNS4_1CILi1EEENSA_ILi2EEESB_EEENS1_32KernelTmaWarpSpecializedPingpongEEENS5_IJNSA_ILi64EEENSA_ILi256EEENSA_ILi128EEEEEENS_10bfloat16_tENS5_IJlSB_lEEESK_SL_NS4_8TiledMMAINS4_8MMA_AtomIJNS4_4SM904GMMA28MMA_64x256x16_F32BF16BF16_SSILNSP_5MajorE0ELSR_0ELNSP_7ScaleInE1ELSS_1EEEEEENS4_6LayoutINS5_IJSB_SB_SB_EEENS5_IJNSA_ILi0EEESX_SX_EEEEENS5_IJNS4_10UnderscoreES10_S10_EEEEENS4_23SM90_TMA_LOAD_MULTICASTENS4_14ComposedLayoutINS4_7SwizzleILi3ELi4ELi3EEENS4_18smem_ptr_flag_bitsILi16EEENSV_INS5_IJNSA_ILi8EEESG_EEENS5_IJSG_SB_EEEEEEEvNS4_8identityENS4_13SM90_TMA_LOADES1D_vS1E_EENS_8epilogue10collective6detail29Sm90TmaWarpSpecializedAdapterINS1I_15DefaultEpilogueISK_SL_SL_NS1H_6thread17LinearCombinationISK_Li1EffLNS1M_9ScaleType4KindE0ELNS_15FloatRoundStyleE2ESK_EENS1_15EpilogueDefaultEEEEEvvEEEEvNT_6ParamsE,"ax",@progbits
	.align	128
.text._ZN7cutlass13device_kernelINS_4gemm6kernel13GemmUniversalIN4cute5tupleIJiiiiEEENS1_10collective13CollectiveMmaINS1_34MainloopSm90TmaGmmaWarpSpecializedILi3ENS5_IJNS4_1CILi1EEENSA_ILi2EEESB_EEENS1_32KernelTmaWarpSpecializedPingpongEEENS5_IJNSA_ILi64EEENSA_ILi256EEENSA_ILi128EEEEEENS_10bfloat16_tENS5_IJlSB_lEEESK_SL_NS4_8TiledMMAINS4_8MMA_AtomIJNS4_4SM904GMMA28MMA_64x256x16_F32BF16BF16_SSILNSP_5MajorE0ELSR_0ELNSP_7ScaleInE1ELSS_1EEEEEENS4_6LayoutINS5_IJSB_SB_SB_EEENS5_IJNSA_ILi0EEESX_SX_EEEEENS5_IJNS4_10UnderscoreES10_S10_EEEEENS4_23SM90_TMA_LOAD_MULTICASTENS4_14ComposedLayoutINS4_7SwizzleILi3ELi4ELi3EEENS4_18smem_ptr_flag_bitsILi16EEENSV_INS5_IJNSA_ILi8EEESG_EEENS5_IJSG_SB_EEEEEEEvNS4_8identityENS4_13SM90_TMA_LOADES1D_vS1E_EENS_8epilogue10collective6detail29Sm90TmaWarpSpecializedAdapterINS1I_15DefaultEpilogueISK_SL_SL_NS1H_6thread17LinearCombinationISK_Li1EffLNS1M_9ScaleType4KindE0ELNS_15FloatRoundStyleE2ESK_EENS1_15EpilogueDefaultEEEEEvvEEEEvNT_6ParamsE:
        .type           _ZN7cutlass13device_kernelINS_4gemm6kernel13GemmUniversalIN4cute5tupleIJiiiiEEENS1_10collective13CollectiveMmaINS1_34MainloopSm90TmaGmmaWarpSpecializedILi3ENS5_IJNS4_1CILi1EEENSA_ILi2EEESB_EEENS1_32KernelTmaWarpSpecializedPingpongEEENS5_IJNSA_ILi64EEENSA_ILi256EEENSA_ILi128EEEEEENS_10bfloat16_tENS5_IJlSB_lEEESK_SL_NS4_8TiledMMAINS4_8MMA_AtomIJNS4_4SM904GMMA28MMA_64x256x16_F32BF16BF16_SSILNSP_5MajorE0ELSR_0ELNSP_7ScaleInE1ELSS_1EEEEEENS4_6LayoutINS5_IJSB_SB_SB_EEENS5_IJNSA_ILi0EEESX_SX_EEEEENS5_IJNS4_10UnderscoreES10_S10_EEEEENS4_23SM90_TMA_LOAD_MULTICASTENS4_14ComposedLayoutINS4_7SwizzleILi3ELi4ELi3EEENS4_18smem_ptr_flag_bitsILi16EEENSV_INS5_IJNSA_ILi8EEESG_EEENS5_IJSG_SB_EEEEEEEvNS4_8identityENS4_13SM90_TMA_LOADES1D_vS1E_EENS_8epilogue10collective6detail29Sm90TmaWarpSpecializedAdapterINS1I_15DefaultEpilogueISK_SL_SL_NS1H_6thread17LinearCombinationISK_Li1EffLNS1M_9ScaleType4KindE0ELNS_15FloatRoundStyleE2ESK_EENS1_15EpilogueDefaultEEEEEvvEEEEvNT_6ParamsE,@function
        .size           _ZN7cutlass13device_kernelINS_4gemm6kernel13GemmUniversalIN4cute5tupleIJiiiiEEENS1_10collective13CollectiveMmaINS1_34MainloopSm90TmaGmmaWarpSpecializedILi3ENS5_IJNS4_1CILi1EEENSA_ILi2EEESB_EEENS1_32KernelTmaWarpSpecializedPingpongEEENS5_IJNSA_ILi64EEENSA_ILi256EEENSA_ILi128EEEEEENS_10bfloat16_tENS5_IJlSB_lEEESK_SL_NS4_8TiledMMAINS4_8MMA_AtomIJNS4_4SM904GMMA28MMA_64x256x16_F32BF16BF16_SSILNSP_5MajorE0ELSR_0ELNSP_7ScaleInE1ELSS_1EEEEEENS4_6LayoutINS5_IJSB_SB_SB_EEENS5_IJNSA_ILi0EEESX_SX_EEEEENS5_IJNS4_10UnderscoreES10_S10_EEEEENS4_23SM90_TMA_LOAD_MULTICASTENS4_14ComposedLayoutINS4_7SwizzleILi3ELi4ELi3EEENS4_18smem_ptr_flag_bitsILi16EEENSV_INS5_IJNSA_ILi8EEESG_EEENS5_IJSG_SB_EEEEEEEvNS4_8identityENS4_13SM90_TMA_LOADES1D_vS1E_EENS_8epilogue10collective6detail29Sm90TmaWarpSpecializedAdapterINS1I_15DefaultEpilogueISK_SL_SL_NS1H_6thread17LinearCombinationISK_Li1EffLNS1M_9ScaleType4KindE0ELNS_15FloatRoundStyleE2ESK_EENS1_15EpilogueDefaultEEEEEvvEEEEvNT_6ParamsE,(.L_x_327 - _ZN7cutlass13device_kernelINS_4gemm6kernel13GemmUniversalIN4cute5tupleIJiiiiEEENS1_10collective13CollectiveMmaINS1_34MainloopSm90TmaGmmaWarpSpecializedILi3ENS5_IJNS4_1CILi1EEENSA_ILi2EEESB_EEENS1_32KernelTmaWarpSpecializedPingpongEEENS5_IJNSA_ILi64EEENSA_ILi256EEENSA_ILi128EEEEEENS_10bfloat16_tENS5_IJlSB_lEEESK_SL_NS4_8TiledMMAINS4_8MMA_AtomIJNS4_4SM904GMMA28MMA_64x256x16_F32BF16BF16_SSILNSP_5MajorE0ELSR_0ELNSP_7ScaleInE1ELSS_1EEEEEENS4_6LayoutINS5_IJSB_SB_SB_EEENS5_IJNSA_ILi0EEESX_SX_EEEEENS5_IJNS4_10UnderscoreES10_S10_EEEEENS4_23SM90_TMA_LOAD_MULTICASTENS4_14ComposedLayoutINS4_7SwizzleILi3ELi4ELi3EEENS4_18smem_ptr_flag_bitsILi16EEENSV_INS5_IJNSA_ILi8EEESG_EEENS5_IJSG_SB_EEEEEEEvNS4_8identityENS4_13SM90_TMA_LOADES1D_vS1E_EENS_8epilogue10collective6detail29Sm90TmaWarpSpecializedAdapterINS1I_15DefaultEpilogueISK_SL_SL_NS1H_6thread17LinearCombinationISK_Li1EffLNS1M_9ScaleType4KindE0ELNS_15FloatRoundStyleE2ESK_EENS1_15EpilogueDefaultEEEEEvvEEEEvNT_6ParamsE)
        .other          _ZN7cutlass13device_kernelINS_4gemm6kernel13GemmUniversalIN4cute5tupleIJiiiiEEENS1_10collective13CollectiveMmaINS1_34MainloopSm90TmaGmmaWarpSpecializedILi3ENS5_IJNS4_1CILi1EEENSA_ILi2EEESB_EEENS1_32KernelTmaWarpSpecializedPingpongEEENS5_IJNSA_ILi64EEENSA_ILi256EEENSA_ILi128EEEEEENS_10bfloat16_tENS5_IJlSB_lEEESK_SL_NS4_8TiledMMAINS4_8MMA_AtomIJNS4_4SM904GMMA28MMA_64x256x16_F32BF16BF16_SSILNSP_5MajorE0ELSR_0ELNSP_7ScaleInE1ELSS_1EEEEEENS4_6LayoutINS5_IJSB_SB_SB_EEENS5_IJNSA_ILi0EEESX_SX_EEEEENS5_IJNS4_10UnderscoreES10_S10_EEEEENS4_23SM90_TMA_LOAD_MULTICASTENS4_14ComposedLayoutINS4_7SwizzleILi3ELi4ELi3EEENS4_18smem_ptr_flag_bitsILi16EEENSV_INS5_IJNSA_ILi8EEESG_EEENS5_IJSG_SB_EEEEEEEvNS4_8identityENS4_13SM90_TMA_LOADES1D_vS1E_EENS_8epilogue10collective6detail29Sm90TmaWarpSpecializedAdapterINS1I_15DefaultEpilogueISK_SL_SL_NS1H_6thread17LinearCombinationISK_Li1EffLNS1M_9ScaleType4KindE0ELNS_15FloatRoundStyleE2ESK_EENS1_15EpilogueDefaultEEEEEvvEEEEvNT_6ParamsE,@"STO_CUDA_ENTRY STV_DEFAULT"
_ZN7cutlass13device_kernelINS_4gemm6kernel13GemmUniversalIN4cute5tupleIJiiiiEEENS1_10collective13CollectiveMmaINS1_34MainloopSm90TmaGmmaWarpSpecializedILi3ENS5_IJNS4_1CILi1EEENSA_ILi2EEESB_EEENS1_32KernelTmaWarpSpecializedPingpongEEENS5_IJNSA_ILi64EEENSA_ILi256EEENSA_ILi128EEEEEENS_10bfloat16_tENS5_IJlSB_lEEESK_SL_NS4_8TiledMMAINS4_8MMA_AtomIJNS4_4SM904GMMA28MMA_64x256x16_F32BF16BF16_SSILNSP_5MajorE0ELSR_0ELNSP_7ScaleInE1ELSS_1EEEEEENS4_6LayoutINS5_IJSB_SB_SB_EEENS5_IJNSA_ILi0EEESX_SX_EEEEENS5_IJNS4_10UnderscoreES10_S10_EEEEENS4_23SM90_TMA_LOAD_MULTICASTENS4_14ComposedLayoutINS4_7SwizzleILi3ELi4ELi3EEENS4_18smem_ptr_flag_bitsILi16EEENSV_INS5_IJNSA_ILi8EEESG_EEENS5_IJSG_SB_EEEEEEEvNS4_8identityENS4_13SM90_TMA_LOADES1D_vS1E_EENS_8epilogue10collective6detail29Sm90TmaWarpSpecializedAdapterINS1I_15DefaultEpilogueISK_SL_SL_NS1H_6thread17LinearCombinationISK_Li1EffLNS1M_9ScaleType4KindE0ELNS_15FloatRoundStyleE2ESK_EENS1_15EpilogueDefaultEEEEEvvEEEEvNT_6ParamsE:
[----:B------:R-:W0:Y:S02]  /*0000*/  LDC R1, c[0x0][0x28] ;  /* 0x00000a00ff017b82 */ /* 0x000e240000000800 */
[----:B0-----:R-:W-:Y:S01]  /*0010*/  VIADD R1, R1, 0xfffffff8 ;  /* 0xfffffff801017836 */ /* 0x001fe20000000000 */
[----:B------:R-:W0:Y:S01]  /*0020*/  S2R R4, SR_TID.X ;  /* 0x0000000000047919 */ /* 0x000e220000002100 */
[----:B------:R-:W-:Y:S01]  /*0030*/  ELECT P0, URZ, PT ;  /* 0x00000000003f782f */ /* 0x000fe20003800000 */
[----:B------:R-:W-:Y:S01]  /*0040*/  BSSY B0, `(.L_x_0) ;  /* 0x000000f000007945 */ /* 0x000fe20003800000 */
[--C-:B0-----:R-:W-:Y:S02]  /*0050*/  SHF.R.U32.HI R0, RZ, 0x5, R4.reuse ;  /* 0x00000005ff007819 */ /* 0x101fe40000011604 */
[----:B------:R-:W-:-:S03]  /*0060*/  SHF.R.U32.HI R7, RZ, 0x7, R4 ;  /* 0x00000007ff077819 */ /* 0x000fc60000011604 */
[----:B------:R-:W0:Y:S04]  /*0070*/  SHFL.IDX PT, R2, R0, RZ, 0x1f ;  /* 0x00001fff00027589 */ /* 0x000e2800000e0000 */
[----:B------:R1:W2:Y:S01]  /*0080*/  SHFL.IDX PT, R10, R7, RZ, 0x1f ;  /* 0x00001fff070a7589 */ /* 0x0002a200000e0000 */
[----:B0-----:R-:W-:-:S13]  /*0090*/  ISETP.NE.OR P0, PT, R2, RZ, !P0 ;  /* 0x000000ff0200720c */ /* 0x001fda0004705670 */
[----:B-12---:R-:W-:Y:S05]  /*00a0*/  @P0 BRA `(.L_x_1) ;  /* 0x0000000000200947 */ /* 0x006fea0003800000 */
[----:B------:R-:W-:Y:S02]  /*00b0*/  ULDC.64 UR4, c[0x0][0x198] ;  /* 0x0000660000047ab9 */ /* 0x000fe40000000a00 */
[----:B------:R-:W-:Y:S02]  /*00c0*/  UIADD3 UR6, UP0, UR4, 0xf0, URZ ;  /* 0x000000f004067890 */ /* 0x000fe4000ff1e03f */
[----:B------:R-:W-:Y:S02]  /*00d0*/  UIADD3 UR4, UP1, UR4, 0x1f0, URZ ;  /* 0x000001f004047890 */ /* 0x000fe4000ff3e03f */
[----:B------:R-:W-:Y:S02]  /*00e0*/  UIADD3.X UR7, URZ, UR5, URZ, UP0, !UPT ;  /* 0x000000053f077290 */ /* 0x000fe400087fe43f */
[----:B------:R-:W-:-:S07]  /*00f0*/  UIADD3.X UR5, URZ, UR5, URZ, UP1, !UPT ;  /* 0x000000053f057290 */ /* 0x000fce0008ffe43f */
[----:B------:R0:W-:Y:S02]  /*0100*/  UTMACCTL.PF [UR6] ;  /* 0x00000000060079b9 */ /* 0x0001e40008040000 */
[----:B------:R0:W-:Y:S02]  /*0110*/  UTMACCTL.PF [UR4] ;  /* 0x00000000040079b9 */ /* 0x0001e40008040000 */
[----:B0-----:R-:W-:Y:S01]  /*0120*/  NOP ;  /* 0x0000000000007918 */ /* 0x001fe20000000000 */
.L_x_1:
[----:B------:R-:W-:Y:S05]  /*0130*/  BSYNC B0 ;  /* 0x0000000000007941 */ /* 0x000fea0003800000 */
.L_x_0:
[----:B------:R-:W0:Y:S02]  /*0140*/  SHFL.IDX PT, R8, R0, RZ, 0x1f ;  /* 0x00001fff00087589 */ /* 0x000e2400000e0000 */
[----:B0-----:R-:W-:-:S13]  /*0150*/  ISETP.NE.AND P0, PT, R8, RZ, PT ;  /* 0x000000ff0800720c */ /* 0x001fda0003f05270 */
[----:B------:R-:W-:Y:S05]  /*0160*/  @P0 BRA `(.L_x_2) ;  /* 0x0000000000500947 */ /* 0x000fea0003800000 */
[----:B------:R-:W0:Y:S01]  /*0170*/  S2UR UR8, SR_CgaCtaId ;  /* 0x00000000000879c3 */ /* 0x000e220000008800 */
[----:B------:R-:W-:Y:S01]  /*0180*/  UMOV UR4, 0x400 ;  /* 0x0000040000047882 */ /* 0x000fe20000000000 */
[----:B------:R-:W-:Y:S01]  /*0190*/  UMOV UR5, 0x1 ;  /* 0x0000000100057882 */ /* 0x000fe20000000000 */
[----:B------:R-:W-:Y:S01]  /*01a0*/  UMOV UR6, 0x2 ;  /* 0x0000000200067882 */ /* 0x000fe20000000000 */
[----:B------:R-:W-:Y:S01]  /*01b0*/  ELECT P0, URZ, PT ;  /* 0x00000000003f782f */ /* 0x000fe20003800000 */
[----:B------:R-:W-:-:S04]  /*01c0*/  UIADD3 UR6, -UR6, 0x100000, URZ ;  /* 0x0010000006067890 */ /* 0x000fc8000fffe13f */
[----:B------:R-:W-:Y:S02]  /*01d0*/  USHF.L.U32 UR7, UR6, 0xb, URZ ;  /* 0x0000000b06077899 */ /* 0x000fe4000800063f */
[----:B------:R-:W-:Y:S02]  /*01e0*/  USHF.L.U32 UR6, UR6, 0x1, URZ ;  /* 0x0000000106067899 */ /* 0x000fe4000800063f */
[----:B0-----:R-:W-:Y:S02]  /*01f0*/  ULEA UR8, UR8, UR4, 0x18 ;  /* 0x0000000408087291 */ /* 0x001fe4000f8ec03f */
[----:B------:R-:W-:-:S04]  /*0200*/  UIADD3 UR4, -UR5, 0x100000, URZ ;  /* 0x0010000005047890 */ /* 0x000fc8000fffe13f */
[----:B------:R-:W-:Y:S02]  /*0210*/  USHF.L.U32 UR5, UR4, 0xb, URZ ;  /* 0x0000000b04057899 */ /* 0x000fe4000800063f */
[----:B------:R-:W-:Y:S01]  /*0220*/  USHF.L.U32 UR4, UR4, 0x1, URZ ;  /* 0x0000000104047899 */ /* 0x000fe2000800063f */
[----:B------:R-:W0:Y:S11]  /*0230*/  FENCE.VIEW.ASYNC.S ;  /* 0x00000000000073c6 */ /* 0x000e360000000000 */
[----:B0-----:R0:W1:Y:S01]  /*0240*/  SYNCS.EXCH.64 URZ, [UR8], UR4 ;  /* 0x00000004083f75b2 */ /* 0x0010620008000100 */
[----:B------:R0:W2:Y:S01]  /*0250*/  SYNCS.EXCH.64 URZ, [UR8+0x18], UR6 ;  /* 0x00001806083f75b2 */ /* 0x0000a20008000100 */
[----:B------:R0:W3:Y:S01]  /*0260*/  SYNCS.EXCH.64 URZ, [UR8+0x8], UR4 ;  /* 0x00000804083f75b2 */ /* 0x0000e20008000100 */
[----:B------:R0:W4:Y:S01]  /*0270*/  SYNCS.EXCH.64 URZ, [UR8+0x20], UR6 ;  /* 0x00002006083f75b2 */ /* 0x0001220008000100 */
[----:B------:R0:W0:Y:S01]  /*0280*/  SYNCS.EXCH.64 URZ, [UR8+0x10], UR4 ;  /* 0x00001004083f75b2 */ /* 0x0000220008000100 */
[----:B------:R0:W0:Y:S01]  /*0290*/  SYNCS.EXCH.64 URZ, [UR8+0x28], UR6 ;  /* 0x00002806083f75b2 */ /* 0x0000220008000100 */
[----:B------:R-:W-:Y:S01]  /*02a0*/  NOP ;  /* 0x0000000000007918 */ /* 0x000fe20000000000 */
.L_x_2:
[----:B------:R-:W5:Y:S01]  /*02b0*/  SHFL.IDX PT, R9, R0, RZ, 0x1f ;  /* 0x00001fff00097589 */ /* 0x000f6200000e0000 */
[----:B------:R-:W1:Y:S01]  /*02c0*/  S2UR UR12, SR_CTAID.X ;  /* 0x00000000000c79c3 */ /* 0x000e620000002500 */
[----:B------:R-:W-:Y:S02]  /*02d0*/  SHF.R.S32.HI R3, RZ, 0x1f, R4 ;  /* 0x0000001fff037819 */ /* 0x000fe40000011404 */
[----:B------:R-:W-:Y:S01]  /*02e0*/  ELECT P0, URZ, PT ;  /* 0x00000000003f782f */ /* 0x000fe20003800000 */
[----:B------:R-:W2:Y:S01]  /*02f0*/  SHFL.IDX PT, R5, R0, RZ, 0x1f ;  /* 0x00001fff00057589 */ /* 0x000ea200000e0000 */
[----:B------:R-:W-:Y:S02]  /*0300*/  ELECT P1, URZ, PT ;  /* 0x00000000003f782f */ /* 0x000fe40003820000 */
[----:B------:R-:W-:Y:S01]  /*0310*/  LEA.HI R3, R3, R4, RZ, 0x7 ;  /* 0x0000000403037211 */ /* 0x000fe200078f38ff */
[----:B0-----:R-:W-:Y:S01]  /*0320*/  ULDC UR4, c[0x0][0x150] ;  /* 0x0000540000047ab9 */ /* 0x001fe20000000800 */
[----:B------:R-:W0:Y:S01]  /*0330*/  S2R R6, SR_CTAID.Y ;  /* 0x0000000000067919 */ /* 0x000e220000002600 */
[----:B------:R-:W-:Y:S01]  /*0340*/  SHF.R.S32.HI R11, RZ, 0x1f, R8 ;  /* 0x0000001fff0b7819 */ /* 0x000fe20000011408 */
[----:B------:R-:W3:Y:S01]  /*0350*/  LDC R21, c[0x0][0x148] ;  /* 0x00005200ff157b82 */ /* 0x000ee20000000800 */
[----:B------:R-:W-:Y:S01]  /*0360*/  LOP3.LUT R3, R3, 0xffffff80, RZ, 0xc0, !PT ;  /* 0xffffff8003037812 */ /* 0x000fe200078ec0ff */
[----:B------:R-:W-:Y:S01]  /*0370*/  UMOV UR11, 0x80 ;  /* 0x00000080000b7882 */ /* 0x000fe20000000000 */
[----:B------:R-:W-:Y:S01]  /*0380*/  LEA.HI R11, R11, R8, RZ, 0x2 ;  /* 0x000000080b0b7211 */ /* 0x000fe200078f10ff */
[----:B------:R-:W-:Y:S01]  /*0390*/  NOP ;  /* 0x0000000000007918 */ /* 0x000fe20000000000 */
[----:B------:R-:W-:Y:S01]  /*03a0*/  NOP ;  /* 0x0000000000007918 */ /* 0x000fe20000000000 */
[----:B------:R-:W-:Y:S01]  /*03b0*/  IMAD.IADD R3, R4, 0x1, -R3 ;  /* 0x0000000104037824 */ /* 0x000fe200078e0a03 */
[----:B------:R-:W-:Y:S01]  /*03c0*/  LOP3.LUT R11, R11, 0x3ffffffc, RZ, 0xc0, !PT ;  /* 0x3ffffffc0b0b7812 */ /* 0x000fe200078ec0ff */
[----:B------:R-:W4:Y:S01]  /*03d0*/  LDC R15, c[0x0][0x140] ;  /* 0x00005000ff0f7b82 */ /* 0x000f220000000800 */
[C---:B------:R-:W-:Y:S01]  /*03e0*/  VIADD R35, R10.reuse, 0xffffffff ;  /* 0xffffffff0a237836 */ /* 0x040fe20000000000 */
[----:B------:R-:W-:-:S02]  /*03f0*/  ISETP.NE.AND P2, PT, R10, RZ, PT ;  /* 0x000000ff0a00720c */ /* 0x000fc40003f45270 */
[----:B------:R-:W-:Y:S01]  /*0400*/  SHF.R.S32.HI R14, RZ, 0x1f, R3 ;  /* 0x0000001fff0e7819 */ /* 0x000fe20000011403 */
[----:B------:R-:W-:Y:S01]  /*0410*/  IMAD.IADD R11, R8, 0x1, -R11 ;  /* 0x00000001080b7824 */ /* 0x000fe200078e0a0b */
[----:B-----5:R-:W-:Y:S02]  /*0420*/  ISETP.NE.OR P0, PT, R9, RZ, !P0 ;  /* 0x000000ff0900720c */ /* 0x020fe40004705670 */
[----:B-1----:R-:W-:Y:S01]  /*0430*/  I2FP.F32.U32 R12, UR12 ;  /* 0x0000000c000c7c45 */ /* 0x002fe20008201000 */
[----:B------:R-:W1:Y:S01]  /*0440*/  LDC R13, c[0x0][0x144] ;  /* 0x00005100ff0d7b82 */ /* 0x000e620000000800 */
[----:B--2---:R-:W-:Y:S02]  /*0450*/  ISETP.NE.OR P1, PT, R5, RZ, !P1 ;  /* 0x000000ff0500720c */ /* 0x004fe40004f25670 */
[----:B------:R-:W-:Y:S01]  /*0460*/  LEA.HI R0, R14, R3, RZ, 0x3 ;  /* 0x000000030e007211 */ /* 0x000fe200078f18ff */
[----:B------:R-:W-:Y:S01]  /*0470*/  FMUL R12, R12, UR4 ;  /* 0x000000040c0c7c20 */ /* 0x000fe20008400000 */
[----:B------:R-:W-:Y:S01]  /*0480*/  ULDC UR4, c[0x0][0x154] ;  /* 0x0000550000047ab9 */ /* 0x000fe20000000800 */
[----:B------:R-:W-:-:S02]  /*0490*/  SHF.R.S32.HI R5, RZ, 0x1f, R2 ;  /* 0x0000001fff057819 */ /* 0x000fc40000011402 */
[--C-:B------:R-:W-:Y:S02]  /*04a0*/  SHF.R.S32.HI R9, RZ, 0x3, R0.reuse ;  /* 0x00000003ff097819 */ /* 0x100fe40000011400 */
[----:B------:R-:W-:Y:S01]  /*04b0*/  VOTEU.ALL UP0, P0 ;  /* 0x00000000003f7886 */ /* 0x000fe20000000000 */
[----:B------:R-:W-:Y:S01]  /*04c0*/  SHF.R.S32.HI R0, RZ, 0x1f, R0 ;  /* 0x0000001fff007819 */ /* 0x000fe20000011400 */
[----:B------:R-:W2:Y:S01]  /*04d0*/  F2I.U32.TRUNC.NTZ R12, R12 ;  /* 0x0000000c000c7305 */ /* 0x000ea2000020f000 */
[----:B0-----:R-:W-:Y:S01]  /*04e0*/  I2FP.F32.U32 R8, R6 ;  /* 0x0000000600087245 */ /* 0x001fe20000201000 */
[----:B------:R-:W-:Y:S01]  /*04f0*/  VOTEU.ALL UP1, P1 ;  /* 0x00000000003f7886 */ /* 0x000fe20000820000 */
[----:B------:R-:W0:Y:S01]  /*0500*/  @!UP0 S2UR UR7, SR_CgaCtaId ;  /* 0x00000000000789c3 */ /* 0x000e220000008800 */
[----:B------:R-:W-:Y:S01]  /*0510*/  LEA.HI R0, R0, R9, RZ, 0x2 ;  /* 0x0000000900007211 */ /* 0x000fe200078f10ff */
[----:B------:R-:W-:Y:S01]  /*0520*/  @!UP0 UMOV UR6, 0x400 ;  /* 0x0000040000068882 */ /* 0x000fe20000000000 */
[----:B------:R-:W-:Y:S01]  /*0530*/  FMUL R8, R8, UR4 ;  /* 0x0000000408087c20 */ /* 0x000fe20008400000 */
[----:B------:R-:W-:Y:S01]  /*0540*/  LEA.HI R5, R5, R2, RZ, 0x2 ;  /* 0x0000000205057211 */ /* 0x000fe200078f10ff */
[----:B------:R-:W-:Y:S01]  /*0550*/  UMOV UR4, 0x20 ;  /* 0x0000002000047882 */ /* 0x000fe20000000000 */
[----:B------:R-:W-:Y:S01]  /*0560*/  LOP3.LUT R0, R0, 0xfffffffc, RZ, 0xc0, !PT ;  /* 0xfffffffc00007812 */ /* 0x000fe200078ec0ff */
[----:B------:R-:W-:-:S04]  /*0570*/  @!UP0 UIADD3 UR4, -UR4, 0x100000, URZ ;  /* 0x0010000004048890 */ /* 0x000fc8000fffe13f */
[----:B------:R-:W-:Y:S02]  /*0580*/  @!UP0 USHF.L.U32 UR5, UR4, 0xb, URZ ;  /* 0x0000000b04058899 */ /* 0x000fe4000800063f */
[----:B------:R-:W-:Y:S01]  /*0590*/  @!UP0 USHF.L.U32 UR4, UR4, 0x1, URZ ;  /* 0x0000000104048899 */ /* 0x000fe2000800063f */
[----:B------:R-:W5:Y:S01]  /*05a0*/  @!UP1 S2UR UR10, SR_CgaCtaId ;  /* 0x00000000000a99c3 */ /* 0x000f620000008800 */
[----:B------:R-:W3:Y:S01]  /*05b0*/  F2I.U32.TRUNC.NTZ R8, R8 ;  /* 0x0000000800087305 */ /* 0x000ee2000020f000 */
[----:B------:R-:W-:Y:S01]  /*05c0*/  LOP3.LUT R5, R5, 0xfffffffc, RZ, 0xc0, !PT ;  /* 0xfffffffc05057812 */ /* 0x000fe200078ec0ff */
[----:B------:R-:W-:Y:S01]  /*05d0*/  IMAD.IADD R0, R9, 0x1, -R0 ;  /* 0x0000000109007824 */ /* 0x000fe200078e0a00 */
[----:B------:R-:W-:Y:S01]  /*05e0*/  @!UP1 UMOV UR9, 0x400 ;  /* 0x0000040000099882 */ /* 0x000fe20000000000 */
[----:B--2---:R-:W-:Y:S01]  /*05f0*/  IMAD.MOV R12, RZ, RZ, -R12 ;  /* 0x000000ffff0c7224 */ /* 0x004fe200078e0a0c */
[----:B------:R-:W-:Y:S01]  /*0600*/  VOTEU.ALL UP2, P1 ;  /* 0x00000000003f7886 */ /* 0x000fe20000840000 */
[----:B------:R-:W-:Y:S01]  /*0610*/  IMAD R0, R11, 0x4, R0 ;  /* 0x000000040b007824 */ /* 0x000fe200078e0200 */
[----:B------:R-:W-:Y:S01]  /*0620*/  VOTEU.ALL UP3, P1 ;  /* 0x00000000003f7886 */ /* 0x000fe20000860000 */
[----:B------:R-:W-:Y:S01]  /*0630*/  IMAD.IADD R5, R2, 0x1, -R5 ;  /* 0x0000000102057824 */ /* 0x000fe200078e0a05 */
[----:B------:R-:W-:Y:S01]  /*0640*/  VOTEU.ALL UP4, P1 ;  /* 0x00000000003f7886 */ /* 0x000fe20000880000 */
[C---:B------:R-:W-:Y:S01]  /*0650*/  IMAD.SHL.U32 R9, R0.reuse, 0x4, RZ ;  /* 0x0000000400097824 */ /* 0x040fe200078e00ff */
[----:B------:R-:W-:Y:S01]  /*0660*/  VOTEU.ALL UP5, P1 ;  /* 0x00000000003f7886 */ /* 0x000fe200008a0000 */
[----:B----4-:R-:W-:Y:S01]  /*0670*/  ISETP.EQ.U32.AND P3, PT, R15, 0x1, PT ;  /* 0x000000010f00780c */ /* 0x010fe20003f62070 */
[----:B-1----:R-:W-:Y:S01]  /*0680*/  IMAD R20, R13, R12, UR12 ;  /* 0x0000000c0d147e24 */ /* 0x002fe2000f8e020c */
[----:B------:R-:W-:Y:S01]  /*0690*/  ISETP.NE.AND P1, PT, R5, 0x3, PT ;  /* 0x000000030500780c */ /* 0x000fe20003f25270 */
[----:B0-----:R-:W-:Y:S01]  /*06a0*/  @!UP0 ULEA UR8, UR7, UR6, 0x18 ;  /* 0x0000000607088291 */ /* 0x001fe2000f8ec03f */
[----:B---3--:R-:W-:Y:S01]  /*06b0*/  IMAD.MOV R24, RZ, RZ, -R8 ;  /* 0x000000ffff187224 */ /* 0x008fe200078e0a08 */
[----:B------:R-:W-:Y:S01]  /*06c0*/  LOP3.LUT R152, R0, 0xc, R9, 0x78, !PT ;  /* 0x0000000c00987812 */ /* 0x000fe200078e7809 */
[----:B------:R-:W-:-:S04]  /*06d0*/  @!UP1 UIADD3 UR6, -UR11, 0x100000, URZ ;  /* 0x001000000b069890 */ /* 0x000fc8000fffe13f */
[----:B------:R-:W-:Y:S02]  /*06e0*/  @!UP1 USHF.L.U32 UR7, UR6, 0xb, URZ ;  /* 0x0000000b06079899 */ /* 0x000fe4000800063f */
[----:B------:R-:W-:Y:S01]  /*06f0*/  @!UP1 USHF.L.U32 UR6, UR6, 0x1, URZ ;  /* 0x0000000106069899 */ /* 0x000fe2000800063f */
[----:B------:R-:W-:Y:S01]  /*0700*/  ISETP.EQ.OR P1, PT, R5, RZ, !P1 ;  /* 0x000000ff0500720c */ /* 0x000fe20004f22670 */
[----:B------:R-:W-:Y:S01]  /*0710*/  IMAD R9, R21, R24, R6 ;  /* 0x0000001815097224 */ /* 0x000fe200078e0206 */
[----:B------:R-:W-:Y:S01]  /*0720*/  VOTEU.ALL UP0, P0 ;  /* 0x00000000003f7886 */ /* 0x000fe20000000000 */
[----:B------:R-:W-:Y:S01]  /*0730*/  ISETP.GE.U32.AND P5, PT, R35, 0x2, PT ;  /* 0x000000022300780c */ /* 0x000fe20003fa6070 */
[----:B-----5:R-:W-:Y:S01]  /*0740*/  @!UP1 ULEA UR9, UR10, UR9, 0x18 ;  /* 0x000000090a099291 */ /* 0x020fe2000f8ec03f */
[----:B------:R-:W-:Y:S01]  /*0750*/  ISETP.EQ.AND P1, PT, R10, RZ, P1 ;  /* 0x000000ff0a00720c */ /* 0x000fe20000f22270 */
[----:B------:R-:W-:Y:S01]  /*0760*/  VOTEU.ALL UP1, P0 ;  /* 0x00000000003f7886 */ /* 0x000fe20000020000 */
[----:B------:R-:W-:Y:S01]  /*0770*/  LOP3.LUT P0, RZ, R3, 0x7, RZ, 0xc0, !PT ;  /* 0x0000000703ff7812 */ /* 0x000fe2000780c0ff */
[----:B------:R-:W0:Y:S02]  /*0780*/  FENCE.VIEW.ASYNC.S ;  /* 0x00000000000073c6 */ /* 0x000e240000000000 */
[----:B0-----:R0:W1:Y:S01]  /*0790*/  @!UP0 SYNCS.EXCH.64 URZ, [UR8+0x60], UR4 ;  /* 0x00006004083f85b2 */ /* 0x0010620008000100 */
[----:B------:R-:W-:Y:S01]  /*07a0*/  ISETP.NE.AND P4, PT, R9, R152, PT ;  /* 0x000000980900720c */ /* 0x000fe20003f85270 */
[----:B------:R0:W2:Y:S01]  /*07b0*/  SHFL.IDX PT, R0, R7, RZ, 0x1f ;  /* 0x00001fff07007589 */ /* 0x0000a200000e0000 */
[----:B------:R-:W-:-:S02]  /*07c0*/  ISETP.LT.U32.AND P0, PT, R152, 0x2, !P0 ;  /* 0x000000029800780c */ /* 0x000fc40004701070 */
[----:B------:R-:W-:Y:S02]  /*07d0*/  ISETP.EQ.OR P4, PT, R20, RZ, !P4 ;  /* 0x000000ff1400720c */ /* 0x000fe40006782670 */
[----:B------:R-:W-:Y:S02]  /*07e0*/  SEL R16, RZ, 0x1, !P1 ;  /* 0x00000001ff107807 */ /* 0x000fe40004800000 */
[----:B------:R-:W-:Y:S02]  /*07f0*/  PLOP3.LUT P0, PT, P0, P4, PT, 0x80, 0x0 ;  /* 0x000000000000781c */ /* 0x000fe40000709070 */
[----:B------:R-:W-:Y:S02]  /*0800*/  SEL R16, R16, 0x2, P5 ;  /* 0x0000000210107807 */ /* 0x000fe40002800000 */
[----:B------:R-:W-:Y:S01]  /*0810*/  P2R R155, PR, RZ, 0x1 ;  /* 0x00000001ff9b7803 */ /* 0x000fe20000000000 */
[----:B------:R0:W3:Y:S01]  /*0820*/  @!UP1 SYNCS.EXCH.64 URZ, [UR8+0x68], UR4 ;  /* 0x00006804083f95b2 */ /* 0x0000e20008000100 */
[----:B------:R-:W-:Y:S01]  /*0830*/  NOP ;  /* 0x0000000000007918 */ /* 0x000fe20000000000 */
[----:B------:R0:W4:Y:S01]  /*0840*/  @!UP2 SYNCS.EXCH.64 URZ, [UR9+0x40], UR6 ;  /* 0x00004006093fa5b2 */ /* 0x0001220008000100 */
[----:B------:R0:W0:Y:S01]  /*0850*/  @!UP3 SYNCS.EXCH.64 URZ, [UR9+0x48], UR6 ;  /* 0x00004806093fb5b2 */ /* 0x0000220008000100 */
[----:B------:R0:W0:Y:S01]  /*0860*/  @!UP4 SYNCS.EXCH.64 URZ, [UR9+0x50], UR6 ;  /* 0x00005006093fc5b2 */ /* 0x0000220008000100 */
[----:B------:R0:W0:Y:S01]  /*0870*/  @!UP5 SYNCS.EXCH.64 URZ, [UR9+0x58], UR6 ;  /* 0x00005806093fd5b2 */ /* 0x0000220008000100 */
[----:B------:R-:W-:Y:S01]  /*0880*/  NOP ;  /* 0x0000000000007918 */ /* 0x000fe20000000000 */
[----:B------:R-:W-:Y:S05]  /*0890*/  @!P3 BRA `(.L_x_3) ;  /* 0x000000000008b947 */ /* 0x000fea0003800000 */
[----:B01-34-:R-:W-:Y:S01]  /*08a0*/  UCGABAR_ARV ;  /* 0x00000000000079c7 */ /* 0x01bfe20008000000 */
[----:B------:R-:W-:Y:S05]  /*08b0*/  BRA `(.L_x_4) ;  /* 0x0000000000047947 */ /* 0x000fea0003800000 */
.L_x_3:
[----:B01-34-:R-:W-:Y:S01]  /*08c0*/  NOP ;  /* 0x0000000000007918 */ /* 0x01bfe20000000000 */
.L_x_4:
[----:B------:R-:W-:Y:S01]  /*08d0*/  ULDC.64 UR4, c[0x0][0x598] ;  /* 0x0001660000047ab9 */ /* 0x000fe20000000a00 */
[----:B------:R-:W-:Y:S01]  /*08e0*/  ULDC.64 UR36, c[0x0][0x208] ;  /* 0x0000820000247ab9 */ /* 0x000fe20000000a00 */
[----:B------:R-:W-:-:S04]  /*08f0*/  ISETP.NE.U32.AND P0, PT, RZ, UR4, PT ;  /* 0x00000004ff007c0c */ /* 0x000fc8000bf05070 */
[----:B------:R-:W-:-:S13]  /*0900*/  ISETP.NE.AND.EX P0, PT, RZ, UR5, PT, P0 ;  /* 0x00000005ff007c0c */ /* 0x000fda000bf05300 */
[----:B------:R-:W-:Y:S05]  /*0910*/  @!P0 BRA `(.L_x_5) ;  /* 0x00000000001c8947 */ /* 0x000fea0003800000 */
[----:B------:R-:W0:Y:S02]  /*0920*/  LDC.64 R8, c[0x0][0x598] ;  /* 0x00016600ff087b82 */ /* 0x000e240000000a00 */
[----:B0-----:R-:W3:Y:S02]  /*0930*/  LDG.E.64 R8, desc[UR36][R8.64] ;  /* 0x0000002408087981 */ /* 0x001ee4000c1e1b00 */
[----:B---3--:R-:W-:-:S04]  /*0940*/  ISETP.NE.U32.AND P0, PT, R8, RZ, PT ;  /* 0x000000ff0800720c */ /* 0x008fc80003f05070 */
[----:B------:R-:W-:-:S13]  /*0950*/  ISETP.NE.AND.EX P0, PT, R9, RZ, PT, P0 ;  /* 0x000000ff0900720c */ /* 0x000fda0003f05300 */
[----:B------:R-:W-:Y:S05]  /*0960*/  @!P0 BRA `(.L_x_5) ;  /* 0x0000000000088947 */ /* 0x000fea0003800000 */
[----:B------:R0:W5:Y:S01]  /*0970*/  LD.E R153, desc[UR36][R8.64] ;  /* 0x0000002408997980 */ /* 0x000162000c101900 */
[----:B------:R-:W-:Y:S05]  /*0980*/  BRA `(.L_x_6) ;  /* 0x0000000000247947 */ /* 0x000fea0003800000 */
.L_x_5:
[----:B------:R-:W-:Y:S02]  /*0990*/  ULDC.64 UR4, c[0x0][0x588] ;  /* 0x0001620000047ab9 */ /* 0x000fe40000000a00 */
[----:B------:R-:W-:-:S04]  /*09a0*/  ISETP.NE.U32.AND P0, PT, RZ, UR4, PT ;  /* 0x00000004ff007c0c */ /* 0x000fc8000bf05070 */
[----:B------:R-:W-:-:S13]  /*09b0*/  ISETP.NE.AND.EX P0, PT, RZ, UR5, PT, P0 ;  /* 0x00000005ff007c0c */ /* 0x000fda000bf05300 */
[----:B------:R-:W-:Y:S05]  /*09c0*/  @!P0 BRA `(.L_x_7) ;  /* 0x00000000000c8947 */ /* 0x000fea0003800000 */
[----:B------:R-:W0:Y:S02]  /*09d0*/  LDC.64 R8, c[0x0][0x588] ;  /* 0x00016200ff087b82 */ /* 0x000e240000000a00 */
[----:B0-----:R1:W5:Y:S01]  /*09e0*/  LDG.E R153, desc[UR36][R8.64] ;  /* 0x0000002408997981 */ /* 0x001362000c1e1900 */
[----:B------:R-:W-:Y:S05]  /*09f0*/  BRA `(.L_x_6) ;  /* 0x0000000000087947 */ /* 0x000fea0003800000 */
.L_x_7:
[----:B------:R-:W-:Y:S02]  /*0a00*/  ULDC UR4, c[0x0][0x580] ;  /* 0x0001600000047ab9 */ /* 0x000fe40000000800 */
[----:B------:R-:W-:-:S07]  /*0a10*/  IMAD.U32 R153, RZ, RZ, UR4 ;  /* 0x00000004ff997e24 */ /* 0x000fce000f8e00ff */
.L_x_6:
[----:B------:R-:W-:Y:S02]  /*0a20*/  ULDC.64 UR4, c[0x0][0x5a0] ;  /* 0x0001680000047ab9 */ /* 0x000fe40000000a00 */
[----:B------:R-:W-:-:S04]  /*0a30*/  ISETP.NE.U32.AND P0, PT, RZ, UR4, PT ;  /* 0x00000004ff007c0c */ /* 0x000fc8000bf05070 */
[----:B------:R-:W-:-:S13]  /*0a40*/  ISETP.NE.AND.EX P0, PT, RZ, UR5, PT, P0 ;  /* 0x00000005ff007c0c */ /* 0x000fda000bf05300 */
[----:B------:R-:W-:Y:S05]  /*0a50*/  @!P0 BRA `(.L_x_8) ;  /* 0x00000000001c8947 */ /* 0x000fea0003800000 */
[----:B01----:R-:W0:Y:S02]  /*0a60*/  LDC.64 R8, c[0x0][0x5a0] ;  /* 0x00016800ff087b82 */ /* 0x003e240000000a00 */
[----:B0-----:R-:W3:Y:S02]  /*0a70*/  LDG.E.64 R8, desc[UR36][R8.64] ;  /* 0x0000002408087981 */ /* 0x001ee4000c1e1b00 */
[----:B---3--:R-:W-:-:S04]  /*0a80*/  ISETP.NE.U32.AND P0, PT, R8, RZ, PT ;  /* 0x000000ff0800720c */ /* 0x008fc80003f05070 */
[----:B------:R-:W-:-:S13]  /*0a90*/  ISETP.NE.AND.EX P0, PT, R9, RZ, PT, P0 ;  /* 0x000000ff0900720c */ /* 0x000fda0003f05300 */
[----:B------:R-:W-:Y:S05]  /*0aa0*/  @!P0 BRA `(.L_x_8) ;  /* 0x0000000000088947 */ /* 0x000fea0003800000 */
[----:B------:R0:W5:Y:S01]  /*0ab0*/  LD.E R154, desc[UR36][R8.64] ;  /* 0x00000024089a7980 */ /* 0x000162000c101900 */
[----:B------:R-:W-:Y:S05]  /*0ac0*/  BRA `(.L_x_9) ;  /* 0x0000000000247947 */ /* 0x000fea0003800000 */
.L_x_8:
[----:B------:R-:W-:Y:S02]  /*0ad0*/  ULDC.64 UR4, c[0x0][0x590] ;  /* 0x0001640000047ab9 */ /* 0x000fe40000000a00 */
[----:B------:R-:W-:-:S04]  /*0ae0*/  ISETP.NE.U32.AND P0, PT, RZ, UR4, PT ;  /* 0x00000004ff007c0c */ /* 0x000fc8000bf05070 */
[----:B------:R-:W-:-:S13]  /*0af0*/  ISETP.NE.AND.EX P0, PT, RZ, UR5, PT, P0 ;  /* 0x00000005ff007c0c */ /* 0x000fda000bf05300 */
[----:B------:R-:W-:Y:S05]  /*0b00*/  @!P0 BRA `(.L_x_10) ;  /* 0x00000000000c8947 */ /* 0x000fea0003800000 */
[----:B01----:R-:W0:Y:S02]  /*0b10*/  LDC.64 R8, c[0x0][0x590] ;  /* 0x00016400ff087b82 */ /* 0x003e240000000a00 */
[----:B0-----:R1:W5:Y:S01]  /*0b20*/  LDG.E R154, desc[UR36][R8.64] ;  /* 0x00000024089a7981 */ /* 0x001362000c1e1900 */
[----:B------:R-:W-:Y:S05]  /*0b30*/  BRA `(.L_x_9) ;  /* 0x0000000000087947 */ /* 0x000fea0003800000 */
.L_x_10:
[----:B------:R-:W-:Y:S02]  /*0b40*/  ULDC UR4, c[0x0][0x584] ;  /* 0x0001610000047ab9 */ /* 0x000fe40000000800 */
[----:B------:R-:W-:-:S07]  /*0b50*/  IMAD.U32 R154, RZ, RZ, UR4 ;  /* 0x00000004ff9a7e24 */ /* 0x000fce000f8e00ff */
.L_x_9:
[----:B------:R-:W3:Y:S01]  /*0b60*/  LDC R2, c[0x0][0x65c] ;  /* 0x00019700ff027b82 */ /* 0x000ee20000000800 */
[----:B------:R-:W-:Y:S01]  /*0b70*/  ULDC UR6, c[0x0][0x28c] ;  /* 0x0000a30000067ab9 */ /* 0x000fe20000000800 */
[----:B------:R-:W-:Y:S01]  /*0b80*/  ISETP.NE.AND P0, PT, R10, 0x2, PT ;  /* 0x000000020a00780c */ /* 0x000fe20003f05270 */
[----:B------:R-:W-:Y:S01]  /*0b90*/  UIADD3 UR6, UR6, 0x7f, URZ ;  /* 0x0000007f06067890 */ /* 0x000fe2000fffe03f */
[----:B01----:R-:W-:Y:S01]  /*0ba0*/  IMAD.U32 R8, RZ, RZ, UR12 ;  /* 0x0000000cff087e24 */ /* 0x003fe2000f8e00ff */
[----:B------:R-:W-:Y:S01]  /*0bb0*/  UMOV UR38, URZ ;  /* 0x0000003f00267c82 */ /* 0x000fe20008000000 */
[----:B------:R-:W-:Y:S01]  /*0bc0*/  IMAD.MOV.U32 R9, RZ, RZ, RZ ;  /* 0x000000ffff097224 */ /* 0x000fe200078e00ff */
[----:B------:R-:W-:Y:S01]  /*0bd0*/  USHF.R.S32.HI UR7, URZ, 0x1f, UR6 ;  /* 0x0000001f3f077899 */ /* 0x000fe20008011406 */
[----:B------:R-:W-:Y:S01]  /*0be0*/  UMOV UR39, URZ ;  /* 0x0000003f00277c82 */ /* 0x000fe20008000000 */
[----:B------:R-:W-:Y:S02]  /*0bf0*/  ULDC.64 UR8, c[0x0][0x650] ;  /* 0x0001940000087ab9 */ /* 0x000fe40000000a00 */
[----:B------:R-:W-:-:S04]  /*0c00*/  ULEA.HI UR7, UR7, UR6, URZ, 0x7 ;  /* 0x0000000607077291 */ /* 0x000fc8000f8f383f */
[----:B------:R-:W-:Y:S01]  /*0c10*/  USHF.R.S32.HI UR40, URZ, 0x7, UR7 ;  /* 0x000000073f287899 */ /* 0x000fe20008011407 */
[----:B---3--:R-:W-:-:S13]  /*0c20*/  ISETP.NE.AND P1, PT, R2, 0x1, PT ;  /* 0x000000010200780c */ /* 0x008fda0003f25270 */
[----:B------:R-:W0:Y:S01]  /*0c30*/  @P1 LDC R19, c[0x0][0x10] ;  /* 0x00000400ff131b82 */ /* 0x000e220000000800 */
[----:B------:R-:W-:Y:S02]  /*0c40*/  @P1 IMAD.MOV.U32 R7, RZ, RZ, RZ ;  /* 0x000000ffff071224 */ /* 0x000fe400078e00ff */
[----:B------:R-:W-:-:S05]  /*0c50*/  @P1 IMAD.MOV.U32 R17, RZ, RZ, RZ ;  /* 0x000000ffff111224 */ /* 0x000fca00078e00ff */
[----:B------:R-:W1:Y:S01]  /*0c60*/  @!P1 LDC R11, c[0x0][0xc] ;  /* 0x00000300ff0b9b82 */ /* 0x000e620000000800 */
[----:B------:R-:W-:Y:S01]  /*0c70*/  ULDC UR4, c[0x0][0xc] ;  /* 0x0000030000047ab9 */ /* 0x000fe20000000800 */
[----:B------:R-:W-:Y:S02]  /*0c80*/  ULDC UR5, c[0x0][0x10] ;  /* 0x0000040000057ab9 */ /* 0x000fe40000000800 */
[----:B------:R-:W-:-:S04]  /*0c90*/  UIMAD.WIDE.U32 UR4, UR4, UR5, URZ ;  /* 0x00000005040472a5 */ /* 0x000fc8000f8e003f */
[----:B------:R-:W3:Y:S01]  /*0ca0*/  LDC R2, c[0x0][0x14] ;  /* 0x00000500ff027b82 */ /* 0x000ee20000000800 */
[----:B0-----:R-:W-:-:S04]  /*0cb0*/  @P1 IMAD.WIDE.U32 R18, R19, UR12, R6 ;  /* 0x0000000c13121c25 */ /* 0x001fc8000f8e0006 */
[----:B------:R-:W-:Y:S02]  /*0cc0*/  @P1 IMAD.IADD R17, R19, 0x1, R17 ;  /* 0x0000000113111824 */ /* 0x000fe400078e0211 */
[----:B-1----:R-:W-:-:S04]  /*0cd0*/  @!P1 IMAD.WIDE.U32 R8, R6, R11, R8 ;  /* 0x0000000b06089225 */ /* 0x002fc800078e0008 */
[----:B------:R-:W-:Y:S02]  /*0ce0*/  @!P1 IMAD.MOV.U32 R18, RZ, RZ, R8 ;  /* 0x000000ffff129224 */ /* 0x000fe400078e0008 */
[----:B------:R-:W-:Y:S02]  /*0cf0*/  @!P1 IMAD.MOV.U32 R17, RZ, RZ, R9 ;  /* 0x000000ffff119224 */ /* 0x000fe400078e0009 */
[----:B---3--:R-:W-:-:S04]  /*0d00*/  IMAD.WIDE.U32 R12, R2, UR4, RZ ;  /* 0x00000004020c7c25 */ /* 0x008fc8000f8e00ff */
[----:B------:R-:W-:Y:S01]  /*0d10*/  IMAD R23, R2, UR5, RZ ;  /* 0x0000000502177c24 */ /* 0x000fe2000f8e02ff */
[----:B------:R0:W-:Y:S03]  /*0d20*/  STL.64 [R1], R12 ;  /* 0x0000000c01007387 */ /* 0x0001e60000100a00 */
[----:B------:R-:W-:Y:S01]  /*0d30*/  IMAD.IADD R23, R13, 0x1, R23 ;  /* 0x000000010d177824 */ /* 0x000fe200078e0217 */
[----:B------:R-:W-:Y:S06]  /*0d40*/  @P0 BRA `(.L_x_11) ;  /* 0x0000000000200947 */ /* 0x000fec0003800000 */
[----:B------:R-:W-:Y:S01]  /*0d50*/  UISETP.GE.U32.AND UP0, UPT, UR40, 0x3, UPT ;  /* 0x000000032800788c */ /* 0x000fe2000bf06070 */
[----:B------:R-:W-:Y:S01]  /*0d60*/  IADD3 R18, P0, R18, R12, RZ ;  /* 0x0000000c12127210 */ /* 0x000fe20007f1e0ff */
[----:B------:R-:W-:Y:S01]  /*0d70*/  UIMAD.WIDE.U32 UR4, UR40, -0x55555555, URZ ;  /* 0xaaaaaaab280478a5 */ /* 0x000fe2000f8e003f */
[----:B------:R-:W-:-:S03]  /*0d80*/  UMOV UR39, URZ ;  /* 0x0000003f00277c82 */ /* 0x000fc60008000000 */
[----:B------:R-:W-:Y:S01]  /*0d90*/  USHF.R.U32.HI UR4, URZ, 0x1, UR5 ;  /* 0x000000013f047899 */ /* 0x000fe20008011605 */
[----:B------:R-:W-:-:S03]  /*0da0*/  IMAD.X R17, R23, 0x1, R17, P0 ;  /* 0x0000000117117824 */ /* 0x000fc600000e0611 */
[----:B------:R-:W-:Y:S02]  /*0db0*/  UIMAD UR38, UR4, -0x3, UR40 ;  /* 0xfffffffd042678a4 */ /* 0x000fe4000f8e0228 */
[----:B------:R-:W-:-:S12]  /*0dc0*/  @UP0 ULOP3.LUT UR39, UR4, 0x1, URZ, 0xc0, !UPT ;  /* 0x0000000104270892 */ /* 0x000fd8000f8ec03f */
.L_x_11:
[----:B------:R-:W-:Y:S01]  /*0dd0*/  ISETP.GE.U32.AND P0, PT, R18, UR8, PT ;  /* 0x0000000812007c0c */ /* 0x000fe2000bf06070 */
[----:B------:R-:W-:Y:S01]  /*0de0*/  IMAD.MOV.U32 R19, RZ, RZ, -0x1 ;  /* 0xffffffffff137424 */ /* 0x000fe200078e00ff */
[----:B------:R-:W-:Y:S01]  /*0df0*/  PRMT R8, RZ, 0x7610, R8 ;  /* 0x00007610ff087816 */ /* 0x000fe20000000008 */
[----:B------:R-:W-:Y:S01]  /*0e00*/  IMAD.MOV.U32 R22, RZ, RZ, -0x1 ;  /* 0xffffffffff167424 */ /* 0x000fe200078e00ff */
[----:B------:R-:W-:Y:S01]  /*0e10*/  ISETP.GE.U32.AND.EX P0, PT, R17, UR9, PT, P0 ;  /* 0x0000000911007c0c */ /* 0x000fe2000bf06100 */
[----:B------:R-:W-:-:S12]  /*0e20*/  IMAD.MOV.U32 R2, RZ, RZ, -0x1 ;  /* 0xffffffffff027424 */ /* 0x000fd800078e00ff */
[----:B------:R-:W-:Y:S05]  /*0e30*/  @P0 BRA `(.L_x_12) ;  /* 0x00000004002c0947 */ /* 0x000fea0003800000 */
[----:B------:R-:W1:Y:S01]  /*0e40*/  LDC.64 R26, c[0x0][0x628] ;  /* 0x00018a00ff1a7b82 */ /* 0x000e620000000a00 */
[----:B------:R-:W-:Y:S02]  /*0e50*/  IMAD.MOV.U32 R8, RZ, RZ, R18 ;  /* 0x000000ffff087224 */ /* 0x000fe400078e0012 */
[----:B------:R-:W-:-:S05]  /*0e60*/  IMAD.MOV.U32 R9, RZ, RZ, R17 ;  /* 0x000000ffff097224 */ /* 0x000fca00078e0011 */
[----:B------:R-:W3:Y:S08]  /*0e70*/  LDC R2, c[0x0][0x630] ;  /* 0x00018c00ff027b82 */ /* 0x000ef00000000800 */
[----:B------:R-:W4:Y:S01]  /*0e80*/  LDC.64 R28, c[0x0][0x620] ;  /* 0x00018800ff1c7b82 */ /* 0x000f220000000a00 */
[----:B-1----:R-:W-:-:S04]  /*0e90*/  ISETP.NE.U32.AND P0, PT, R26, RZ, PT ;  /* 0x000000ff1a00720c */ /* 0x002fc80003f05070 */
[----:B------:R-:W-:-:S13]  /*0ea0*/  ISETP.NE.AND.EX P0, PT, R27, RZ, PT, P0 ;  /* 0x000000ff1b00720c */ /* 0x000fda0003f05300 */
[----:B---34-:R-:W-:Y:S05]  /*0eb0*/  @!P0 BRA `(.L_x_13) ;  /* 0x0000000000288947 */ /* 0x018fea0003800000 */
[----:B0-----:R-:W0:Y:S02]  /*0ec0*/  LDC R13, c[0x0][0x634] ;  /* 0x00018d00ff0d7b82 */ /* 0x001e240000000800 */
[----:B0-----:R-:W-:-:S05]  /*0ed0*/  IADD3 R13, P0, R18, R13, RZ ;  /* 0x0000000d120d7210 */ /* 0x001fca0007f1e0ff */
[----:B------:R-:W-:-:S04]  /*0ee0*/  IMAD.X R15, RZ, RZ, R17, P0 ;  /* 0x000000ffff0f7224 */ /* 0x000fc800000e0611 */
[----:B------:R-:W-:-:S04]  /*0ef0*/  IMAD.WIDE.U32 R8, R15, R26, RZ ;  /* 0x0000001a0f087225 */ /* 0x000fc800078e00ff */
[----:B------:R-:W-:-:S04]  /*0f00*/  IMAD.WIDE.U32 R10, P0, R13, R27, R8 ;  /* 0x0000001b0d0a7225 */ /* 0x000fc80007800008 */
[----:B------:R-:W-:-:S04]  /*0f10*/  IMAD.WIDE.U32 R8, R13, R26, RZ ;  /* 0x0000001a0d087225 */ /* 0x000fc800078e00ff */
[----:B------:R-:W-:Y:S01]  /*0f20*/  IMAD.X R13, RZ, RZ, RZ, P0 ;  /* 0x000000ffff0d7224 */ /* 0x000fe200000e06ff */
[----:B------:R-:W-:Y:S01]  /*0f30*/  IADD3 RZ, P0, R9, R10, RZ ;  /* 0x0000000a09ff7210 */ /* 0x000fe20007f1e0ff */
[----:B------:R-:W-:-:S04]  /*0f40*/  IMAD.MOV.U32 R12, RZ, RZ, R11 ;  /* 0x000000ffff0c7224 */ /* 0x000fc800078e000b */
[----:B------:R-:W-:-:S08]  /*0f50*/  IMAD.WIDE.U32.X R8, R15, R27, R12, P0 ;  /* 0x0000001b0f087225 */ /* 0x000fd000000e040c */
.L_x_13:
[----:B------:R-:W1:Y:S01]  /*0f60*/  LDC.64 R32, c[0x0][0x640] ;  /* 0x00019000ff207b82 */ /* 0x000e620000000a00 */
[-C--:B------:R-:W-:Y:S01]  /*0f70*/  SHF.R.U64 R30, R8, R2.reuse, R9 ;  /* 0x00000002081e7219 */ /* 0x080fe20000001209 */
[----:B------:R-:W-:Y:S01]  /*0f80*/  IMAD.MOV.U32 R19, RZ, RZ, R17 ;  /* 0x000000ffff137224 */ /* 0x000fe200078e0011 */
[----:B------:R-:W-:Y:S02]  /*0f90*/  SHF.R.U32.HI R2, RZ, R2, R9 ;  /* 0x00000002ff027219 */ /* 0x000fe40000011609 */
[----:B------:R-:W-:-:S03]  /*0fa0*/  IADD3 R11, P0, RZ, -R30, RZ ;  /* 0x8000001eff0b7210 */ /* 0x000fc60007f1e0ff */
[----:B------:R-:W3:Y:S02]  /*0fb0*/  LDC R10, c[0x0][0x618] ;  /* 0x00018600ff0a7b82 */ /* 0x000ee40000000800 */
[----:B------:R-:W-:-:S04]  /*0fc0*/  IMAD.X R9, RZ, RZ, ~R2, P0 ;  /* 0x000000ffff097224 */ /* 0x000fc800000e0e02 */
[-C--:B------:R-:W-:Y:S02]  /*0fd0*/  IMAD R2, R9, R28.reuse, RZ ;  /* 0x0000001c09027224 */ /* 0x080fe400078e02ff */
[----:B0-----:R-:W0:Y:S01]  /*0fe0*/  LDC R13, c[0x0][0x608] ;  /* 0x00018200ff0d7b82 */ /* 0x001e220000000800 */
[----:B------:R-:W-:-:S04]  /*0ff0*/  IMAD.WIDE.U32 R8, R11, R28, R18 ;  /* 0x0000001c0b087225 */ /* 0x000fc800078e0012 */
[----:B------:R-:W-:Y:S02]  /*1000*/  IMAD R11, R11, R29, R2 ;  /* 0x0000001d0b0b7224 */ /* 0x000fe400078e0202 */
[----:B------:R-:W-:Y:S01]  /*1010*/  IMAD.MOV.U32 R2, RZ, RZ, -0x1 ;  /* 0xffffffffff027424 */ /* 0x000fe200078e00ff */
[----:B------:R-:W4:Y:S01]  /*1020*/  LDC R31, c[0x0][0x658] ;  /* 0x00019600ff1f7b82 */ /* 0x000f220000000800 */
[----:B------:R-:W-:Y:S01]  /*1030*/  IMAD.IADD R9, R9, 0x1, R11 ;  /* 0x0000000109097824 */ /* 0x000fe200078e020b */
[----:B-1----:R-:W-:Y:S01]  /*1040*/  ISETP.NE.U32.AND P0, PT, R32, RZ, PT ;  /* 0x000000ff2000720c */ /* 0x002fe20003f05070 */
[----:B------:R-:W-:-:S03]  /*1050*/  IMAD.MOV.U32 R28, RZ, RZ, 0x1 ;  /* 0x00000001ff1c7424 */ /* 0x000fc600078e00ff */
[----:B------:R-:W-:Y:S02]  /*1060*/  ISETP.NE.AND.EX P0, PT, R33, RZ, PT, P0 ;  /* 0x000000ff2100720c */ /* 0x000fe40003f05300 */
[----:B------:R-:W1:Y:S01]  /*1070*/  LDC R27, c[0x0][0x600] ;  /* 0x00018000ff1b7b82 */ /* 0x000e620000000800 */
[-CC-:B---3--:R-:W-:Y:S02]  /*1080*/  SHF.R.U64 R25, R8, R10.reuse, R9.reuse ;  /* 0x0000000a08197219 */ /* 0x188fe40000001209 */
[----:B------:R-:W-:-:S05]  /*1090*/  SHF.R.U32.HI R8, RZ, R10, R9 ;  /* 0x0000000aff087219 */ /* 0x000fca0000011609 */
[----:B------:R-:W3:Y:S01]  /*10a0*/  LDC R22, c[0x0][0x648] ;  /* 0x00019200ff167b82 */ /* 0x000ee20000000800 */
[-CC-:B0-----:R-:W-:Y:S02]  /*10b0*/  SHF.R.U64 R34, R25, R13.reuse, R8.reuse ;  /* 0x0000000d19227219 */ /* 0x181fe40000001208 */
[----:B------:R-:W-:-:S05]  /*10c0*/  SHF.R.U32.HI R8, RZ, R13, R8 ;  /* 0x0000000dff087219 */ /* 0x000fca0000011608 */
[----:B------:R-:W0:Y:S01]  /*10d0*/  LDC R26, c[0x0][0x638] ;  /* 0x00018e00ff1a7b82 */ /* 0x000e220000000800 */
[-CC-:B----4-:R-:W-:Y:S02]  /*10e0*/  SHF.R.U64 R36, R34, R31.reuse, R8.reuse ;  /* 0x0000001f22247219 */ /* 0x190fe40000001208 */
[-C--:B------:R-:W-:Y:S02]  /*10f0*/  SHF.L.U32 R2, R2, R31.reuse, RZ ;  /* 0x0000001f02027219 */ /* 0x080fe400000006ff */
[----:B------:R-:W-:Y:S01]  /*1100*/  SHF.R.U32.HI R9, RZ, R31, R8 ;  /* 0x0000001fff097219 */ /* 0x000fe20000011608 */
[----:B------:R-:W-:Y:S01]  /*1110*/  IMAD.MOV.U32 R8, RZ, RZ, R36 ;  /* 0x000000ffff087224 */ /* 0x000fe200078e0024 */
[----:B------:R-:W-:Y:S01]  /*1120*/  LOP3.LUT R15, RZ, R2, RZ, 0x33, !PT ;  /* 0x00000002ff0f7212 */ /* 0x000fe200078e33ff */
[----:B------:R-:W4:Y:S01]  /*1130*/  LDC R29, c[0x0][0x610] ;  /* 0x00018400ff1d7b82 */ /* 0x000f220000000800 */
[----:B------:R-:W-:Y:S05]  /*1140*/  @!P0 BRA `(.L_x_14) ;  /* 0x0000000000288947 */ /* 0x000fea0003800000 */
[----:B------:R-:W2:Y:S02]  /*1150*/  LDC R13, c[0x0][0x64c] ;  /* 0x00019300ff0d7b82 */ /* 0x000ea40000000800 */
[----:B--2---:R-:W-:-:S05]  /*1160*/  IADD3 R13, P0, R36, R13, RZ ;  /* 0x0000000d240d7210 */ /* 0x004fca0007f1e0ff */
        /* <DEDUP_REMOVED lines=8> */
.L_x_14:
[----:B---3--:R-:W-:Y:S01]  /*11f0*/  SHF.R.U64 R7, R8, R22, R9 ;  /* 0x0000001608077219 */ /* 0x008fe20000001209 */
[----:B-1----:R-:W-:Y:S01]  /*1200*/  VIADD R8, R27, 0xffffffff ;  /* 0xffffffff1b087836 */ /* 0x002fe20000000000 */
[----:B------:R-:W-:Y:S01]  /*1210*/  SHF.L.U32 R2, R28, R31, RZ ;  /* 0x0000001f1c027219 */ /* 0x000fe200000006ff */
[----:B------:R-:W-:Y:S01]  /*1220*/  @P1 IMAD R20, R21, R24, R6 ;  /* 0x0000001815141224 */ /* 0x000fe200078e0206 */
[----:B------:R-:W-:Y:S01]  /*1230*/  LOP3.LUT R15, R34, R15, RZ, 0xc0, !PT ;  /* 0x0000000f220f7212 */ /* 0x000fe200078ec0ff */
[----:B------:R-:W-:Y:S01]  /*1240*/  IMAD.MOV R9, RZ, RZ, -R7 ;  /* 0x000000ffff097224 */ /* 0x000fe200078e0a07 */
[----:B------:R-:W-:Y:S01]  /*1250*/  LOP3.LUT R8, R25, R8, RZ, 0xc0, !PT ;  /* 0x0000000819087212 */ /* 0x000fe200078ec0ff */
[----:B------:R-:W-:Y:S02]  /*1260*/  IMAD.MOV.U32 R6, RZ, RZ, 0x1 ;  /* 0x00000001ff067424 */ /* 0x000fe400078e00ff */
[----:B------:R-:W-:Y:S02]  /*1270*/  IMAD R15, R2, R7, R15 ;  /* 0x00000007020f7224 */ /* 0x000fe400078e020f */
[----:B0-----:R-:W-:-:S02]  /*1280*/  IMAD R2, R9, R26, R36 ;  /* 0x0000001a09027224 */ /* 0x001fc400078e0224 */
[----:B----4-:R-:W-:Y:S02]  /*1290*/  IMAD R19, R15, R29, R20 ;  /* 0x0000001d0f137224 */ /* 0x010fe400078e0214 */
[--C-:B------:R-:W-:Y:S01]  /*12a0*/  IMAD R2, R2, R27, R8.reuse ;  /* 0x0000001b02027224 */ /* 0x100fe200078e0208 */
[----:B------:R-:W-:-:S04]  /*12b0*/  PRMT R8, R6, 0x7610, R8 ;  /* 0x0000761006087816 */ /* 0x000fc80000000008 */
[----:B------:R-:W-:Y:S02]  /*12c0*/  SEL R22, R2, R19, !P1 ;  /* 0x0000001302167207 */ /* 0x000fe40004800000 */
[----:B------:R-:W-:Y:S01]  /*12d0*/  SEL R19, R19, R2, !P1 ;  /* 0x0000000213137207 */ /* 0x000fe20004800000 */
[----:B------:R-:W-:-:S07]  /*12e0*/  IMAD.MOV.U32 R2, RZ, RZ, R30 ;  /* 0x000000ffff027224 */ /* 0x000fce00078e001e */
.L_x_12:
[----:B------:R-:W-:Y:S05]  /*12f0*/  @!P3 BRA `(.L_x_15) ;  /* 0x00000000000cb947 */ /* 0x000fea0003800000 */
[----:B------:R-:W-:Y:S01]  /*1300*/  UCGABAR_WAIT ;  /* 0x0000000000007dc7 */ /* 0x000fe20008000000 */
[----:B------:R-:W-:Y:S01]  /*1310*/  CCTL.IVALL ;  /* 0x00000000ff00798f */ /* 0x000fe20002000000 */
[----:B------:R-:W-:Y:S05]  /*1320*/  BRA `(.L_x_16) ;  /* 0x0000000000047947 */ /* 0x000fea0003800000 */
.L_x_15:
[----:B------:R-:W-:Y:S06]  /*1330*/  BAR.SYNC.DEFER_BLOCKING 0x0 ;  /* 0x0000000000007b1d */ /* 0x000fec0000010000 */
.L_x_16:
[----:B------:R-:W-:Y:S05]  /*1340*/  @!P2 BRA `(.L_x_17) ;  /* 0x00000094008ca947 */ /* 0x000fea0003800000 */
[----:B------:R-:W-:-:S13]  /*1350*/  ISETP.GT.U32.AND P0, PT, R35, 0x1, PT ;  /* 0x000000012300780c */ /* 0x000fda0003f04070 */
[----:B------:R-:W-:Y:S05]  /*1360*/  @P0 EXIT ;  /* 0x000000000000094d */ /* 0x000fea0003800000 */
.L_x_18:
[----:B------:R-:W-:-:S08]  /*1370*/  NOP ;  /* 0x0000000000007918 */ /* 0x000fd00000000000 */
[----:B------:R-:W1:Y:S02]  /*1380*/  USETMAXREG.TRY_ALLOC.CTAPOOL UP0, 0xe8 ;  /* 0x000000e8000079c8 */ /* 0x000e640008000600 */
[----:B-1----:R-:W-:-:S13]  /*1390*/  PLOP3.LUT P0, PT, PT, PT, UP0, 0x80, 0x0 ;  /* 0x000000000000781c */ /* 0x002fda0003f0f008 */
[----:B------:R-:W-:Y:S05]  /*13a0*/  @!P0 BRA `(.L_x_18) ;  /* 0xfffffffc00f08947 */ /* 0x000fea000383ffff */
[----:B------:R-:W-:-:S13]  /*13b0*/  LOP3.LUT P0, RZ, R8, 0xff, RZ, 0xc0, !PT ;  /* 0x000000ff08ff7812 */ /* 0x000fda000780c0ff */
[----:B------:R-:W-:Y:S05]  /*13c0*/  @!P0 EXIT ;  /* 0x000000000000894d */ /* 0x000fea0003800000 */
[----:B------:R-:W1:Y:S01]  /*13d0*/  S2UR UR4, SR_CgaCtaId ;  /* 0x00000000000479c3 */ /* 0x000e620000008800 */
[----:B--2---:R-:W-:Y:S01]  /*13e0*/  VIADD R0, R0, 0xffffffff ;  /* 0xffffffff00007836 */ /* 0x004fe20000000000 */
[CC--:B------:R-:W-:Y:S01]  /*13f0*/  LEA.HI R4, R14.reuse, R3.reuse, RZ, 0x2 ;  /* 0x000000030e047211 */ /* 0x0c0fe200078f10ff */
[----:B------:R-:W-:Y:S01]  /*1400*/  UMOV UR41, 0x400 ;  /* 0x0000040000297882 */ /* 0x000fe20000000000 */
[----:B------:R-:W-:Y:S01]  /*1410*/  LEA.HI R14, R14, R3, RZ, 0x5 ;  /* 0x000000030e0e7211 */ /* 0x000fe200078f28ff */
[----:B------:R-:W-:Y:S01]  /*1420*/  UISETP.LT.AND UP0, UPT, UR40, 0x1, UPT ;  /* 0x000000012800788c */ /* 0x000fe2000bf01270 */
[----:B------:R-:W-:Y:S01]  /*1430*/  R2UR UR42, R0 ;  /* 0x00000000002a72ca */ /* 0x000fe200000e0000 */
[----:B------:R-:W-:Y:S01]  /*1440*/  USHF.L.U32 UR44, UR40, 0x1, URZ ;  /* 0x00000001282c7899 */ /* 0x000fe2000800063f */
[--C-:B------:R-:W-:Y:S01]  /*1450*/  SHF.R.S32.HI R156, RZ, 0x2, R4.reuse ;  /* 0x00000002ff9c7819 */ /* 0x100fe20000011404 */
[----:B------:R-:W-:Y:S01]  /*1460*/  USEL UR43, UR40, 0x1, UP0 ;  /* 0x00000001282b7887 */ /* 0x000fe20008000000 */
[----:B------:R-:W-:-:S02]  /*1470*/  SHF.R.S32.HI R5, RZ, 0x1f, R4 ;  /* 0x0000001fff057819 */ /* 0x000fc40000011404 */
[----:B------:R-:W-:Y:S01]  /*1480*/  LOP3.LUT R158, R4, 0xfffffffc, RZ, 0xc0, !PT ;  /* 0xfffffffc049e7812 */ /* 0x000fe200078ec0ff */
[----:B------:R-:W-:Y:S01]  /*1490*/  UIADD3 UR43, -UR43, UR40, URZ ;  /* 0x000000282b2b7290 */ /* 0x000fe2000fffe13f */
[----:B------:R-:W-:Y:S02]  /*14a0*/  LEA.HI R5, R5, R156, RZ, 0x3 ;  /* 0x0000009c05057211 */ /* 0x000fe400078f18ff */
[----:B------:R-:W-:Y:S01]  /*14b0*/  ISETP.NE.AND P0, PT, R0, RZ, PT ;  /* 0x000000ff0000720c */ /* 0x000fe20003f05270 */
[----:B------:R-:W-:Y:S01]  /*14c0*/  IMAD.IADD R158, R3, 0x1, -R158 ;  /* 0x00000001039e7824 */ /* 0x000fe200078e0a9e */
[----:B------:R-:W-:Y:S01]  /*14d0*/  LOP3.LUT R5, R5, 0xfffffff8, RZ, 0xc0, !PT ;  /* 0xfffffff805057812 */ /* 0x000fe200078ec0ff */
[----:B------:R-:W-:Y:S01]  /*14e0*/  USHF.L.U32 UR42, UR42, 0x3, URZ ;  /* 0x000000032a2a7899 */ /* 0x000fe2000800063f */
[----:B------:R-:W-:Y:S02]  /*14f0*/  LOP3.LUT R174, R16, 0x1, RZ, 0xfc, !PT ;  /* 0x0000000110ae7812 */ /* 0x000fe400078efcff */
[----:B------:R-:W-:Y:S01]  /*1500*/  SEL R175, RZ, 0x1, P0 ;  /* 0x00000001ffaf7807 */ /* 0x000fe20000000000 */
[----:B------:R-:W-:Y:S01]  /*1510*/  IMAD.IADD R156, R156, 0x1, -R5 ;  /* 0x000000019c9c7824 */ /* 0x000fe200078e0a05 */
[----:B-1----:R-:W-:Y:S01]  /*1520*/  ULEA UR41, UR4, UR41, 0x18 ;  /* 0x0000002904297291 */ /* 0x002fe2000f8ec03f */
[----:B------:R-:W-:Y:S01]  /*1530*/  SHF.R.S32.HI R5, RZ, 0x5, R14 ;  /* 0x00000005ff057819 */ /* 0x000fe2000001140e */
[----:B------:R-:W-:Y:S01]  /*1540*/  IMAD.U32 R160, RZ, RZ, UR42 ;  /* 0x0000002affa07e24 */ /* 0x000fe2000f8e00ff */
[----:B------:R-:W-:Y:S01]  /*1550*/  ULDC UR4, c[0x0][0x284] ;  /* 0x0000a10000047ab9 */ /* 0x000fe20000000800 */
[----:B------:R-:W-:Y:S01]  /*1560*/  UIADD3 UR45, UR41, 0x40, URZ ;  /* 0x00000040292d7890 */ /* 0x000fe2000fffe03f */
[--C-:B------:R-:W-:Y:S01]  /*1570*/  SHF.R.S32.HI R157, RZ, 0x1f, R156.reuse ;  /* 0x0000001fff9d7819 */ /* 0x100fe2000001149c */
[----:B------:R-:W-:Y:S01]  /*1580*/  IMAD R163, R5, -0x10, -R156 ;  /* 0xfffffff005a37824 */ /* 0x000fe200078e0a9c */
[----:B------:R-:W-:-:S02]  /*1590*/  LOP3.LUT R162, R160, 0x8, RZ, 0xc0, !PT ;  /* 0x00000008a0a27812 */ /* 0x000fc400078ec0ff */
[----:B------:R-:W-:Y:S01]  /*15a0*/  LOP3.LUT R160, R160, 0x8, RZ, 0xc, !PT ;  /* 0x00000008a0a07812 */ /* 0x000fe200078e0cff */
[----:B------:R-:W-:Y:S01]  /*15b0*/  IMAD.U32 R159, RZ, RZ, UR45 ;  /* 0x0000002dff9f7e24 */ /* 0x000fe2000f8e00ff */
[----:B------:R-:W-:Y:S01]  /*15c0*/  LOP3.LUT R162, R162, 0x18, RZ, 0x3c, !PT ;  /* 0x00000018a2a27812 */ /* 0x000fe200078e3cff */
[----:B------:R-:W-:-:S04]  /*15d0*/  IMAD.WIDE R156, R5, 0x10, R156 ;  /* 0x00000010059c7825 */ /* 0x000fc800078e029c */
[----:B------:R-:W-:Y:S02]  /*15e0*/  VIADD R161, R159, UR42 ;  /* 0x0000002a9fa17c36 */ /* 0x000fe40008000000 */
[----:B------:R-:W-:-:S07]  /*15f0*/  VIADD R163, R163, UR4 ;  /* 0x00000004a3a37c36 */ /* 0x000fce0008000000 */
.L_x_294:
[----:B------:R-:W-:Y:S01]  /*1600*/  SHF.L.U32 R0, R175, 0x1f, RZ ;  /* 0x0000001faf007819 */ /* 0x000fe200000006ff */
[----:B------:R-:W-:Y:S02]  /*1610*/  ULDC UR4, c[0x0][0x28c] ;  /* 0x0000a30000047ab9 */ /* 0x000fe40000000800 */
[----:B------:R-:W-:Y:S01]  /*1620*/  ISETP.LT.AND P1, PT, RZ, UR4, PT ;  /* 0x00000004ff007c0c */ /* 0x000fe2000bf21270 */
[----:B------:R-:W1:Y:S02]  /*1630*/  SYNCS.PHASECHK.TRANS64.TRYWAIT P0, [R159+UR42], R0 ;  /* 0x000000009f0075a7 */ /* 0x000e64000800016a */
[----:B-1-34-:R-:W-:Y:S10]  /*1640*/  @!P0 BRA `(.L_x_19) ;  /* 0x000000a000ec8947 */ /* 0x01aff40003800000 */
.L_x_315:
[----:B------:R-:W-:Y:S05]  /*1650*/  @P1 BRA `(.L_x_20) ;  /* 0x0000000000401947 */ /* 0x000fea0003800000 */
[----:B-1----:R-:W-:Y:S01]  /*1660*/  MOV R0, 0x0 ;  /* 0x0000000000007802 */ /* 0x002fe20000000f00 */
[----:B------:R-:W-:Y:S01]  /*1670*/  ULDC.64 UR4, c[0x4][0x68] ;  /* 0x01001a0000047ab9 */ /* 0x000fe20000000a00 */
[----:B------:R-:W-:Y:S01]  /*1680*/  ULDC.64 UR6, c[0x4][0x8] ;  /* 0x0100020000067ab9 */ /* 0x000fe20000000a00 */
[----:B------:R-:W-:Y:S01]  /*1690*/  IMAD.U32 R4, RZ, RZ, UR4 ;  /* 0x00000004ff047e24 */ /* 0x000fe2000f8e00ff */
[----:B------:R1:W2:Y:S01]  /*16a0*/  LDC.64 R14, c[0x4][R0] ;  /* 0x01000000000e7b82 */ /* 0x0002a20000000a00 */
[----:B------:R-:W-:Y:S01]  /*16b0*/  IMAD.U32 R5, RZ, RZ, UR5 ;  /* 0x00000005ff057e24 */ /* 0x000fe2000f8e00ff */
[----:B------:R-:W-:Y:S01]  /*16c0*/  ULDC.64 UR4, c[0x4][0x70] ;  /* 0x01001c0000047ab9 */ /* 0x000fe20000000a00 */
[----:B------:R-:W-:Y:S02]  /*16d0*/  IMAD.U32 R10, RZ, RZ, UR6 ;  /* 0x00000006ff0a7e24 */ /* 0x000fe4000f8e00ff */
[----:B------:R-:W-:Y:S02]  /*16e0*/  IMAD.U32 R6, RZ, RZ, UR4 ;  /* 0x00000004ff067e24 */ /* 0x000fe4000f8e00ff */
[----:B------:R-:W-:-:S02]  /*16f0*/  IMAD.U32 R7, RZ, RZ, UR5 ;  /* 0x00000005ff077e24 */ /* 0x000fc4000f8e00ff */
[----:B------:R-:W-:Y:S02]  /*1700*/  IMAD.U32 R11, RZ, RZ, UR7 ;  /* 0x00000007ff0b7e24 */ /* 0x000fe4000f8e00ff */
[----:B------:R-:W-:Y:S02]  /*1710*/  IMAD.MOV.U32 R8, RZ, RZ, 0x1e1 ;  /* 0x000001e1ff087424 */ /* 0x000fe400078e00ff */
[----:B0-----:R-:W-:Y:S02]  /*1720*/  IMAD.MOV.U32 R12, RZ, RZ, 0x1 ;  /* 0x00000001ff0c7424 */ /* 0x001fe400078e00ff */
[----:B-1----:R-:W-:-:S07]  /*1730*/  IMAD.MOV.U32 R13, RZ, RZ, RZ ;  /* 0x000000ffff0d7224 */ /* 0x002fce00078e00ff */
[----:B------:R-:W-:-:S07]  /*1740*/  LEPC R20, `(.L_x_20) ;  /* 0x000000001014794e */ /* 0x000fce0000000000 */
[----:B--2--5:R-:W-:Y:S05]  /*1750*/  CALL.ABS.NOINC R14 ;  /* 0x000000000e007343 */ /* 0x024fea0003c00000 */
.L_x_20:
[----:B------:R-:W-:-:S13]  /*1760*/  ISETP.NE.AND P0, PT, R174, 0x3, PT ;  /* 0x00000003ae00780c */ /* 0x000fda0003f05270 */
[----:B------:R-:W-:Y:S05]  /*1770*/  @!P0 BRA `(.L_x_21) ;  /* 0x0000000000048947 */ /* 0x000fea0003800000 */
[----:B------:R-:W-:Y:S01]  /*1780*/  BPT.TRAP 0x1 ;  /* 0x000000040000795c */ /* 0x000fe20000300000 */
.L_x_21:
[----:B------:R-:W-:Y:S02]  /*1790*/  IMAD.U32 R3, RZ, RZ, UR38 ;  /* 0x00000026ff037e24 */ /* 0x000fe4000f8e00ff */
[----:B-1----:R-:W-:-:S03]  /*17a0*/  IMAD.U32 R0, RZ, RZ, UR39 ;  /* 0x00000027ff007e24 */ /* 0x002fc6000f8e00ff */
[----:B------:R-:W-:Y:S02]  /*17b0*/  LEA R3, R3, UR41, 0x3 ;  /* 0x0000002903037c11 */ /* 0x000fe4000f8e18ff */
[----:B------:R-:W-:-:S04]  /*17c0*/  SHF.L.U32 R0, R0, 0x1f, RZ ;  /* 0x0000001f00007819 */ /* 0x000fc800000006ff */
[----:B------:R1:W2:Y:S01]  /*17d0*/  SYNCS.PHASECHK.TRANS64.TRYWAIT P1, [R3+URZ], R0 ;  /* 0x00000000030075a7 */ /* 0x0002a2000802017f */
[----:B------:R-:W-:Y:S05]  /*17e0*/  @!P0 BRA `(.L_x_22) ;  /* 0x0000000000048947 */ /* 0x000fea0003800000 */
[----:B------:R-:W-:Y:S01]  /*17f0*/  BPT.TRAP 0x1 ;  /* 0x000000040000795c */ /* 0x000fe20000300000 */
.L_x_22:
[----:B------:R-:W-:-:S05]  /*1800*/  IMAD.U32 R4, RZ, RZ, UR43 ;  /* 0x0000002bff047e24 */ /* 0x000fca000f8e00ff */
[----:B------:R-:W-:Y:S01]  /*1810*/  ISETP.GE.AND P2, PT, R4, 0x1, PT ;  /* 0x000000010400780c */ /* 0x000fe20003f46270 */
[----:B--2---:R-:W-:-:S12]  /*1820*/  @P1 BRA `(.L_x_23) ;  /* 0x0000000000081947 */ /* 0x004fd80003800000 */
[----:B------:R-:W2:Y:S02]  /*1830*/  SYNCS.PHASECHK.TRANS64.TRYWAIT P1, [R3+URZ], R0 ;  /* 0x00000000030075a7 */ /* 0x000ea4000802017f */
[----:B--2---:R-:W-:Y:S05]  /*1840*/  @!P1 BRA `(.L_x_24) ;  /* 0x000000a000809947 */ /* 0x004fea0003800000 */
.L_x_23:
[----:B------:R-:W-:Y:S05]  /*1850*/  WARPSYNC.ALL ;  /* 0x0000000000007948 */ /* 0x000fea0003800000 */
[----:B------:R-:W-:Y:S01]  /*1860*/  UIADD3 UR4, UR41, 0x100, URZ ;  /* 0x0000010029047890 */ /* 0x000fe2000fffe03f */
[----:B------:R-:W-:Y:S01]  /*1870*/  WARPGROUP.ARRIVE ;  /* 0x00000000000079c5 */ /* 0x000fe20000000000 */
[----:B------:R-:W-:Y:S02]  /*1880*/  UIADD3 UR5, UR41, 0xc100, URZ ;  /* 0x0000c10029057890 */ /* 0x000fe4000fffe03f */
[----:B------:R-:W-:Y:S02]  /*1890*/  USHF.R.U32.HI UR4, URZ, 0x4, UR4 ;  /* 0x000000043f047899 */ /* 0x000fe40008011604 */
[----:B------:R-:W-:-:S02]  /*18a0*/  USHF.R.U32.HI UR5, URZ, 0x4, UR5 ;  /* 0x000000043f057899 */ /* 0x000fc40008011605 */
[----:B------:R-:W-:Y:S02]  /*18b0*/  ULOP3.LUT UR4, UR4, 0x3fff, URZ, 0xc0, !UPT ;  /* 0x00003fff04047892 */ /* 0x000fe4000f8ec03f */
[----:B------:R-:W-:Y:S02]  /*18c0*/  ULOP3.LUT UR5, UR5, 0x3fff, URZ, 0xc0, !UPT ;  /* 0x00003fff05057892 */ /* 0x000fe4000f8ec03f */
[----:B------:R-:W-:Y:S02]  /*18d0*/  ULOP3.LUT UR4, UR4, 0x10000, URZ, 0xfc, !UPT ;  /* 0x0001000004047892 */ /* 0x000fe4000f8efc3f */
[----:B------:R-:W-:Y:S02]  /*18e0*/  ULOP3.LUT UR5, UR5, 0x10000, URZ, 0xfc, !UPT ;  /* 0x0001000005057892 */ /* 0x000fe4000f8efc3f */
[----:B------:R-:W-:Y:S02]  /*18f0*/  ULEA UR6, UR38, UR4, 0xa ;  /* 0x0000000426067291 */ /* 0x000fe4000f8e503f */
[----:B------:R-:W-:Y:S01]  /*1900*/  ULEA UR7, UR38, UR5, 0xc ;  /* 0x0000000526077291 */ /* 0x000fe2000f8e603f */
[----:B------:R-:W-:Y:S01]  /*1910*/  UMOV UR9, 0x40000040 ;  /* 0x4000004000097882 */ /* 0x000fe20000000000 */
[----:B------:R-:W-:-:S03]  /*1920*/  UMOV UR11, 0x40000040 ;  /* 0x40000040000b7882 */ /* 0x000fc60000000000 */
[----:B------:R-:W-:Y:S02]  /*1930*/  UMOV UR8, UR6 ;  /* 0x0000000600087c82 */ /* 0x000fe40008000000 */
[----:B------:R-:W-:Y:S02]  /*1940*/  UMOV UR10, UR7 ;  /* 0x00000007000a7c82 */ /* 0x000fe40008000000 */
[----:B------:R-:W-:Y:S01]  /*1950*/  HGMMA.64x256x16.F32.BF16 R24, gdesc[UR8], RZ, !UPT, gsb0 ;  /* 0x03e00000081879f0 */ /* 0x000fe2000c0018ff */
[----:B------:R-:W-:Y:S02]  /*1960*/  UIADD3 UR8, UR6, 0x2, URZ ;  /* 0x0000000206087890 */ /* 0x000fe4000fffe03f */
[----:B------:R-:W-:Y:S01]  /*1970*/  UIADD3 UR10, UR7, 0x2, URZ ;  /* 0x00000002070a7890 */ /* 0x000fe2000fffe03f */
[----:B------:R-:W-:Y:S01]  /*1980*/  UMOV UR9, 0x40000040 ;  /* 0x4000004000097882 */ /* 0x000fe20000000000 */
[----:B------:R-:W-:Y:S01]  /*1990*/  UMOV UR11, 0x40000040 ;  /* 0x40000040000b7882 */ /* 0x000fe20000000000 */
[----:B------:R-:W-:-:S02]  /*19a0*/  WARPGROUP.DEPBAR.LE gsb0, 0x0 ;  /* 0x00008000000079c5 */ /* 0x000fc40000010000 */
[----:B------:R-:W-:-:S15]  /*19b0*/  WARPGROUP.ARRIVE ;  /* 0x00000000000079c5 */ /* 0x000fde0000000000 */
[----:B------:R-:W-:-:S05]  /*19c0*/  NOP ;  /* 0x0000000000007918 */ /* 0x000fca0000000000 */
[----:B------:R-:W-:Y:S01]  /*19d0*/  HGMMA.64x256x16.F32.BF16 R24, gdesc[UR8], R24, gsb0 ;  /* 0x03e00000081879f0 */ /* 0x000fe20008001818 */
[----:B------:R-:W-:Y:S02]  /*19e0*/  UIADD3 UR8, UR6, 0x4, URZ ;  /* 0x0000000406087890 */ /* 0x000fe4000fffe03f */
[----:B------:R-:W-:Y:S01]  /*19f0*/  UIADD3 UR10, UR7, 0x4, URZ ;  /* 0x00000004070a7890 */ /* 0x000fe2000fffe03f */
[----:B------:R-:W-:Y:S01]  /*1a00*/  UMOV UR9, 0x40000040 ;  /* 0x4000004000097882 */ /* 0x000fe20000000000 */
[----:B------:R-:W-:Y:S01]  /*1a10*/  UMOV UR11, 0x40000040 ;  /* 0x40000040000b7882 */ /* 0x000fe20000000000 */
[----:B------:R-:W-:Y:S02]  /*1a20*/  WARPGROUP.DEPBAR.LE gsb0, 0x0 ;  /* 0x00008000000079c5 */ /* 0x000fe40000010000 */
        /* <DEDUP_REMOVED lines=42> */
[----:B------:R-:W-:Y:S03]  /*1cd0*/  HGMMA.64x256x16.F32.BF16 R24, gdesc[UR8], R24, gsb0 ;  /* 0x03e00000081879f0 */ /* 0x000fe60008001818 */
[----:B------:R-:W-:Y:S02]  /*1ce0*/  WARPGROUP.DEPBAR.LE gsb0, 0x0 ;  /* 0x00008000000079c5 */ /* 0x000fe40000010000 */
[----:B------:R-:W-:Y:S05]  /*1cf0*/  @!P2 BRA `(.L_x_25) ;  /* 0x0000000400a0a947 */ /* 0x000fea0003800000 */
[----:B------:R-:W-:Y:S01]  /*1d00*/  UIADD3 UR6, UR38, 0x1, URZ ;  /* 0x0000000126067890 */ /* 0x000fe2000fffe03f */
[----:B-12---:R-:W-:Y:S02]  /*1d10*/  IMAD.U32 R0, RZ, RZ, UR43 ;  /* 0x0000002bff007e24 */ /* 0x006fe4000f8e00ff */
[----:B------:R-:W-:Y:S01]  /*1d20*/  IMAD.U32 R3, RZ, RZ, UR38 ;  /* 0x00000026ff037e24 */ /* 0x000fe2000f8e00ff */
[----:B------:R-:W-:-:S04]  /*1d30*/  UISETP.NE.AND UP0, UPT, UR6, 0x3, UPT ;  /* 0x000000030600788c */ /* 0x000fc8000bf05270 */
[----:B------:R-:W-:Y:S02]  /*1d40*/  USEL UR7, URZ, 0x1, UP0 ;  /* 0x000000013f077887 */ /* 0x000fe40008000000 */
[----:B------:R-:W-:Y:S02]  /*1d50*/  USEL UR6, UR6, URZ, UP0 ;  /* 0x0000003f06067287 */ /* 0x000fe40008000000 */
[----:B------:R-:W-:-:S06]  /*1d60*/  ULOP3.LUT UR7, UR39, UR7, URZ, 0x3c, !UPT ;  /* 0x0000000727077292 */ /* 0x000fcc000f8e3c3f */
[----:B------:R-:W-:-:S07]  /*1d70*/  IMAD.U32 R6, RZ, RZ, UR7 ;  /* 0x00000007ff067e24 */ /* 0x000fce000f8e00ff */
.L_x_32:
[----:B------:R-:W-:Y:S05]  /*1d80*/  @!P0 BRA `(.L_x_26) ;  /* 0x0000000000048947 */ /* 0x000fea0003800000 */
[----:B------:R-:W-:Y:S01]  /*1d90*/  BPT.TRAP 0x1 ;  /* 0x000000040000795c */ /* 0x000fe20000300000 */
.L_x_26:
[----:B------:R-:W-:Y:S01]  /*1da0*/  ULEA UR7, UR6, UR41, 0x3 ;  /* 0x0000002906077291 */ /* 0x000fe2000f8e183f */
[----:B------:R-:W-:-:S08]  /*1db0*/  SHF.L.U32 R4, R6, 0x1f, RZ ;  /* 0x0000001f06047819 */ /* 0x000fd000000006ff */
[----:B------:R1:W2:Y:S01]  /*1dc0*/  SYNCS.PHASECHK.TRANS64.TRYWAIT P1, [UR7], R4 ;  /* 0x00000004ff0075a7 */ /* 0x0002a20008020147 */
[----:B------:R-:W-:Y:S05]  /*1dd0*/  @!P0 BRA `(.L_x_27) ;  /* 0x0000000000048947 */ /* 0x000fea0003800000 */
[----:B------:R-:W-:Y:S01]  /*1de0*/  BPT.TRAP 0x1 ;  /* 0x000000040000795c */ /* 0x000fe20000300000 */
.L_x_27:
[----:B--2---:R-:W-:Y:S05]  /*1df0*/  @P1 BRA `(.L_x_28) ;  /* 0x0000000000081947 */ /* 0x004fea0003800000 */
[----:B------:R-:W2:Y:S02]  /*1e00*/  SYNCS.PHASECHK.TRANS64.TRYWAIT P1, [UR7], R4 ;  /* 0x00000004ff0075a7 */ /* 0x000ea40008020147 */
[----:B--2---:R-:W-:Y:S05]  /*1e10*/  @!P1 BRA `(.L_x_29) ;  /* 0x0000009c00209947 */ /* 0x004fea0003800000 */
.L_x_28:
[----:B------:R-:W-:Y:S01]  /*1e20*/  ULEA UR7, UR6, UR4, 0xa ;  /* 0x0000000406077291 */ /* 0x000fe2000f8e503f */
[----:B------:R-:W-:Y:S01]  /*1e30*/  WARPGROUP.ARRIVE ;  /* 0x00000000000079c5 */ /* 0x000fe20000000000 */
[----:B------:R-:W-:Y:S01]  /*1e40*/  ULEA UR12, UR6, UR5, 0xc ;  /* 0x00000005060c7291 */ /* 0x000fe2000f8e603f */
[----:B------:R-:W-:Y:S01]  /*1e50*/  UMOV UR9, 0x40000040 ;  /* 0x4000004000097882 */ /* 0x000fe20000000000 */
[----:B------:R-:W-:-:S03]  /*1e60*/  UMOV UR11, 0x40000040 ;  /* 0x40000040000b7882 */ /* 0x000fc60000000000 */
[----:B------:R-:W-:Y:S02]  /*1e70*/  UMOV UR8, UR7 ;  /* 0x0000000700087c82 */ /* 0x000fe40008000000 */
[----:B------:R-:W-:Y:S02]  /*1e80*/  UMOV UR10, UR12 ;  /* 0x0000000c000a7c82 */ /* 0x000fe40008000000 */
[----:B------:R-:W-:Y:S01]  /*1e90*/  HGMMA.64x256x16.F32.BF16 R24, gdesc[UR8], R24, gsb0 ;  /* 0x03e00000081879f0 */ /* 0x000fe20008001818 */
        /* <DEDUP_REMOVED lines=58> */
[----:B------:R-:W-:Y:S01]  /*2240*/  BPT.TRAP 0x1 ;  /* 0x000000040000795c */ /* 0x000fe20000300000 */
.L_x_30:
[----:B------:R-:W-:-:S13]  /*2250*/  ISETP.NE.AND P1, PT, R155, RZ, PT ;  /* 0x000000ff9b00720c */ /* 0x000fda0003f25270 */
[----:B-12---:R-:W-:-:S05]  /*2260*/  @P1 LEA R4, R3, UR41, 0x3 ;  /* 0x0000002903041c11 */ /* 0x006fca000f8e18ff */
[----:B------:R-:W-:-:S05]  /*2270*/  @P1 VIADD R5, R4, 0x18 ;  /* 0x0000001804051836 */ /* 0x000fca0000000000 */
[----:B------:R-:W-:-:S04]  /*2280*/  @P1 PRMT R5, R152, 0x654, R5 ;  /* 0x0000065498051816 */ /* 0x000fc80000000005 */
[----:B------:R1:W-:Y:S01]  /*2290*/  @P1 SYNCS.ARRIVE.TRANS64.RED.A1T0 RZ, [R5+URZ], RZ ;  /* 0x000000ff05ff19a7 */ /* 0x0003e2000810043f */
[----:B------:R-:W-:-:S13]  /*22a0*/  ISETP.GT.U32.AND P1, PT, R16, 0x1, PT ;  /* 0x000000011000780c */ /* 0x000fda0003f24070 */
[----:B-1----:R-:W-:Y:S05]  /*22b0*/  @P1 BRA `(.L_x_31) ;  /* 0x0000000000041947 */ /* 0x002fea0003800000 */
[----:B------:R-:W-:Y:S01]  /*22c0*/  BPT.TRAP 0x1 ;  /* 0x000000040000795c */ /* 0x000fe20000300000 */
.L_x_31:
[----:B------:R-:W-:Y:S01]  /*22d0*/  UIADD3 UR6, UR6, 0x1, URZ ;  /* 0x0000000106067890 */ /* 0x000fe2000fffe03f */
[C---:B------:R-:W-:Y:S01]  /*22e0*/  ISETP.GT.AND P2, PT, R0.reuse, 0x1, PT ;  /* 0x000000010000780c */ /* 0x040fe20003f44270 */
[----:B------:R-:W-:Y:S02]  /*22f0*/  VIADD R3, R3, 0x1 ;  /* 0x0000000103037836 */ /* 0x000fe40000000000 */
[----:B------:R-:W-:Y:S01]  /*2300*/  UISETP.NE.AND UP0, UPT, UR6, 0x3, UPT ;  /* 0x000000030600788c */ /* 0x000fe2000bf05270 */
[----:B------:R-:W-:Y:S02]  /*2310*/  VIADD R0, R0, 0xffffffff ;  /* 0xffffffff00007836 */ /* 0x000fe40000000000 */
[C---:B------:R-:W-:Y:S01]  /*2320*/  ISETP.NE.AND P1, PT, R3.reuse, 0x3, PT ;  /* 0x000000030300780c */ /* 0x040fe20003f25270 */
[----:B------:R-:W-:Y:S02]  /*2330*/  USEL UR7, URZ, 0x1, UP0 ;  /* 0x000000013f077887 */ /* 0x000fe40008000000 */
[----:B------:R-:W-:Y:S01]  /*2340*/  USEL UR6, UR6, URZ, UP0 ;  /* 0x0000003f06067287 */ /* 0x000fe20008000000 */
[----:B------:R-:W-:-:S03]  /*2350*/  SEL R3, R3, RZ, P1 ;  /* 0x000000ff03037207 */ /* 0x000fc60000800000 */
[----:B------:R-:W-:Y:S01]  /*2360*/  LOP3.LUT R6, R6, UR7, RZ, 0x3c, !PT ;  /* 0x0000000706067c12 */ /* 0x000fe2000f8e3cff */
[----:B------:R-:W-:Y:S07]  /*2370*/  @P2 BRA `(.L_x_32) ;  /* 0xfffffff800802947 */ /* 0x000fee000383ffff */
.L_x_25:
[----:B-12---:R-:W1:Y:S01]  /*2380*/  LDC R0, c[0x0][0x28c] ;  /* 0x0000a300ff007b82 */ /* 0x006e620000000800 */
[----:B------:R2:W-:Y:S01]  /*2390*/  SYNCS.ARRIVE.TRANS64.A1T0 RZ, [R160+UR45], RZ ;  /* 0x000000ffa0ff79a7 */ /* 0x0005e2000810002d */
[----:B-1----:R-:W-:-:S13]  /*23a0*/  ISETP.GE.AND P1, PT, R0, 0x1, PT ;  /* 0x000000010000780c */ /* 0x002fda0003f26270 */
[----:B--2---:R-:W-:Y:S05]  /*23b0*/  @!P1 BRA `(.L_x_33) ;  /* 0x0000000000449947 */ /* 0x004fea0003800000 */
[----:B------:R-:W-:Y:S05]  /*23c0*/  @!P0 BRA `(.L_x_34) ;  /* 0x0000000000048947 */ /* 0x000fea0003800000 */
[----:B------:R-:W-:Y:S01]  /*23d0*/  BPT.TRAP 0x1 ;  /* 0x000000040000795c */ /* 0x000fe20000300000 */
.L_x_34:
[----:B------:R-:W-:-:S13]  /*23e0*/  ISETP.NE.AND P0, PT, R155, RZ, PT ;  /* 0x000000ff9b00720c */ /* 0x000fda0003f05270 */
[----:B------:R-:W-:-:S05]  /*23f0*/  VOTEU.ANY UP0, P0 ;  /* 0x00000000003f7886 */ /* 0x000fca0000000100 */
[----:B------:R-:W-:-:S06]  /*2400*/  @UP0 UIADD3 UR4, UR43, UR38, URZ ;  /* 0x000000262b040290 */ /* 0x000fcc000fffe03f */
[----:B------:R-:W-:Y:S02]  /*2410*/  IMAD.U32 R4, RZ, RZ, UR4 ;  /* 0x00000004ff047e24 */ /* 0x000fe4000f8e00ff */
[----:B------:R-:W-:Y:S02]  /*2420*/  IMAD.U32 R3, RZ, RZ, UR4 ;  /* 0x00000004ff037e24 */ /* 0x000fe4000f8e00ff */
[----:B------:R-:W-:-:S05]  /*2430*/  @P0 IMAD.WIDE.U32 R4, R4, -0x55555555, RZ ;  /* 0xaaaaaaab04040825 */ /* 0x000fca00078e00ff */
[----:B------:R-:W-:-:S05]  /*2440*/  @P0 SHF.R.U32.HI R0, RZ, 0x1, R5 ;  /* 0x00000001ff000819 */ /* 0x000fca0000011605 */
[----:B------:R-:W-:-:S05]  /*2450*/  @P0 IMAD R0, R0, -0x3, R3 ;  /* 0xfffffffd00000824 */ /* 0x000fca00078e0203 */
[----:B------:R-:W-:-:S05]  /*2460*/  @P0 LEA R0, R0, UR41, 0x3 ;  /* 0x0000002900000c11 */ /* 0x000fca000f8e18ff */
[----:B------:R-:W-:-:S05]  /*2470*/  @P0 VIADD R3, R0, 0x18 ;  /* 0x0000001800030836 */ /* 0x000fca0000000000 */
[----:B------:R-:W-:-:S04]  /*2480*/  @P0 PRMT R3, R152, 0x654, R3 ;  /* 0x0000065498030816 */ /* 0x000fc80000000003 */
[----:B------:R1:W-:Y:S01]  /*2490*/  @P0 SYNCS.ARRIVE.TRANS64.RED.A1T0 RZ, [R3+URZ], RZ ;  /* 0x000000ff03ff09a7 */ /* 0x0003e2000810043f */
[----:B------:R-:W-:-:S13]  /*24a0*/  ISETP.GT.U32.AND P0, PT, R16, 0x1, PT ;  /* 0x000000011000780c */ /* 0x000fda0003f04070 */
[----:B-1----:R-:W-:Y:S05]  /*24b0*/  @P0 BRA `(.L_x_33) ;  /* 0x0000000000040947 */ /* 0x002fea0003800000 */
[----:B------:R-:W-:Y:S01]  /*24c0*/  BPT.TRAP 0x1 ;  /* 0x000000040000795c */ /* 0x000fe20000300000 */
.L_x_33:
[----:B------:R-:W-:Y:S01]  /*24d0*/  SHF.L.U32 R0, R175, 0x1f, RZ ;  /* 0x0000001faf007819 */ /* 0x000fe200000006ff */
[----:B------:R-:W-:Y:S01]  /*24e0*/  UIADD3 UR38, UR44, UR38, URZ ;  /* 0x000000262c267290 */ /* 0x000fe2000fffe03f */
[----:B------:R-:W1:Y:S01]  /*24f0*/  LDC R15, c[0x0][0x288] ;  /* 0x0000a200ff0f7b82 */ /* 0x000e620000000800 */
[----:B------:R-:W-:Y:S01]  /*2500*/  UISETP.GE.U32.AND UP1, UPT, UR44, 0x3, UPT ;  /* 0x000000032c00788c */ /* 0x000fe2000bf26070 */
[----:B------:R-:W-:Y:S01]  /*2510*/  IMAD.SHL.U32 R8, R158, 0x2, RZ ;  /* 0x000000029e087824 */ /* 0x000fe200078e00ff */
[----:B------:R-:W-:Y:S02]  /*2520*/  UISETP.GT.U32.AND UP0, UPT, UR38, 0x2, UPT ;  /* 0x000000022600788c */ /* 0x000fe4000bf04070 */
[----:B------:R-:W-:Y:S02]  /*2530*/  UIMAD.WIDE.U32 UR4, UR38, -0x55555555, URZ ;  /* 0xaaaaaaab260478a5 */ /* 0x000fe4000f8e003f */
[----:B------:R-:W-:Y:S01]  /*2540*/  UISETP.LT.U32.AND UP0, UPT, UR44, 0x3, UP0 ;  /* 0x000000032c00788c */ /* 0x000fe20008701070 */
[----:B------:R-:W2:Y:S01]  /*2550*/  SYNCS.PHASECHK.TRANS64.TRYWAIT P0, [R159+UR42+0x10], R0 ;  /* 0x000010009f0075a7 */ /* 0x000ea2000800016a */
[----:B------:R-:W-:Y:S01]  /*2560*/  USHF.R.U32.HI UR4, URZ, 0x1, UR5 ;  /* 0x000000013f047899 */ /* 0x000fe20008011605 */
[----:B------:R-:W-:Y:S01]  /*2570*/  SHF.R.S32.HI R9, RZ, 0x1f, R8 ;  /* 0x0000001fff097819 */ /* 0x000fe20000011408 */
[----:B------:R-:W-:-:S02]  /*2580*/  USEL UR6, URZ, 0x1, !UP0 ;  /* 0x000000013f067887 */ /* 0x000fc4000c000000 */
[----:B------:R-:W-:Y:S02]  /*2590*/  UIMAD UR38, UR4, -0x3, UR38 ;  /* 0xfffffffd042678a4 */ /* 0x000fe4000f8e0226 */
[----:B------:R-:W-:-:S04]  /*25a0*/  ULOP3.LUT UR39, UR39, UR6, URZ, 0x3c, !UPT ;  /* 0x0000000627277292 */ /* 0x000fc8000f8e3c3f */
[----:B------:R-:W-:Y:S01]  /*25b0*/  @UP1 ULOP3.LUT UR39, UR39, 0x1, UR4, 0x78, !UPT ;  /* 0x0000000127271892 */ /* 0x000fe2000f8e7804 */
[----:B-12---:R-:W-:Y:S11]  /*25c0*/  @!P0 BRA `(.L_x_35) ;  /* 0x00000094004c8947 */ /* 0x006ff60003800000 */
.L_x_316:
[----:B------:R-:W-:Y:S01]  /*25d0*/  IMAD.SHL.U32 R14, R19, 0x40, RZ ;  /* 0x00000040130e7824 */ /* 0x000fe200078e00ff */
[----:B------:R-:W-:Y:S01]  /*25e0*/  ULDC UR6, c[0x0][0x284] ;  /* 0x0000a10000067ab9 */ /* 0x000fe20000000800 */
[----:B0-----:R-:W-:Y:S01]  /*25f0*/  IMAD.SHL.U32 R12, R22, 0x100, RZ ;  /* 0x00000100160c7824 */ /* 0x001fe200078e00ff */
[----:B------:R-:W-:Y:S01]  /*2600*/  SHF.R.S32.HI R165, RZ, 0x1f, R2 ;  /* 0x0000001fffa57819 */ /* 0x000fe20000011402 */
[----:B------:R-:W-:Y:S01]  /*2610*/  ULDC.64 UR4, c[0x0][0x5d0] ;  /* 0x0001740000047ab9 */ /* 0x000fe20000000a00 */
[----:B------:R-:W-:Y:S01]  /*2620*/  ISETP.GE.AND P0, PT, R14, UR6, PT ;  /* 0x000000060e007c0c */ /* 0x000fe2000bf06270 */
[----:B------:R-:W-:Y:S01]  /*2630*/  IMAD.WIDE.U32 R4, R2, UR4, R8 ;  /* 0x0000000402047c25 */ /* 0x000fe2000f8e0008 */
[----:B------:R-:W-:Y:S02]  /*2640*/  SHF.R.S32.HI R13, RZ, 0x1f, R12 ;  /* 0x0000001fff0d7819 */ /* 0x000fe4000001140c */
[C---:B------:R-:W-:Y:S01]  /*2650*/  ISETP.GE.OR P0, PT, R12.reuse, R15, P0 ;  /* 0x0000000f0c00720c */ /* 0x040fe20000706670 */
[----:B------:R-:W-:Y:S01]  /*2660*/  IMAD R3, R165, UR4, RZ ;  /* 0x00000004a5037c24 */ /* 0x000fe2000f8e02ff */
[----:B------:R-:W-:-:S03]  /*2670*/  IADD3 R6, P1, R12, R4, RZ ;  /* 0x000000040c067210 */ /* 0x000fc60007f3e0ff */
[----:B------:R-:W-:-:S05]  /*2680*/  IMAD R3, R2, UR5, R3 ;  /* 0x0000000502037c24 */ /* 0x000fca000f8e0203 */
[----:B------:R-:W-:-:S03]  /*2690*/  IADD3.X R7, R13, R5, R3, P1, !PT ;  /* 0x000000050d077210 */ /* 0x000fc60000ffe403 */
[----:B------:R-:W-:Y:S05]  /*26a0*/  @P0 BRA `(.L_x_36) ;  /* 0x0000007c00040947 */ /* 0x000fea0003800000 */
[----:B------:R-:W0:Y:S01]  /*26b0*/  LDC.64 R10, c[0x0][0x5c8] ;  /* 0x00017200ff0a7b82 */ /* 0x000e220000000a00 */
[----:B-----5:R-:W-:Y:S01]  /*26c0*/  FSETP.NEU.AND P1, PT, R154, RZ, PT ;  /* 0x000000ff9a00720b */ /* 0x020fe20003f2d000 */
[----:B------:R-:W-:Y:S01]  /*26d0*/  IMAD R3, R158, -0x2, R15 ;  /* 0xfffffffe9e037824 */ /* 0x000fe200078e020f */
[----:B------:R-:W-:Y:S01]  /*26e0*/  BSSY B0, `(.L_x_36) ;  /* 0x00007bd000007945 */ /* 0x000fe20003800000 */
[----:B------:R-:W-:-:S04]  /*26f0*/  IMAD.WIDE R166, R19, 0x40, R156 ;  /* 0x0000004013a67825 */ /* 0x000fc800078e029c */
[----:B-1----:R-:W-:Y:S02]  /*2700*/  IMAD.IADD R0, R3, 0x1, -R12 ;  /* 0x0000000103007824 */ /* 0x002fe400078e0a0c */
[----:B------:R-:W-:-:S03]  /*2710*/  IMAD.IADD R3, R163, 0x1, -R14 ;  /* 0x00000001a3037824 */ /* 0x000fc600078e0a0e */
[----:B------:R-:W-:-:S04]  /*2720*/  ISETP.GT.AND P0, PT, R0, RZ, PT ;  /* 0x000000ff0000720c */ /* 0x000fc80003f04270 */
[----:B------:R-:W-:Y:S01]  /*2730*/  ISETP.GT.AND P3, PT, R3, RZ, P0 ;  /* 0x000000ff0300720c */ /* 0x000fe20000764270 */
[-C--:B0-----:R-:W-:Y:S02]  /*2740*/  IMAD R4, R167, R10.reuse, RZ ;  /* 0x0000000aa7047224 */ /* 0x081fe400078e02ff */
[----:B------:R-:W-:-:S04]  /*2750*/  IMAD.WIDE.U32 R6, R166, R10, R6 ;  /* 0x0000000aa6067225 */ /* 0x000fc800078e0006 */
[----:B------:R-:W-:-:S04]  /*2760*/  IMAD R5, R166, R11, R4 ;  /* 0x0000000ba6057224 */ /* 0x000fc800078e0204 */
[----:B------:R-:W-:Y:S01]  /*2770*/  IMAD.IADD R181, R7, 0x1, R5 ;  /* 0x0000000107b57824 */ /* 0x000fe200078e0205 */
[----:B------:R-:W-:Y:S06]  /*2780*/  @!P1 BRA `(.L_x_37) ;  /* 0x0000005400a09947 */ /* 0x000fec0003800000 */
[----:B------:R-:W0:Y:S01]  /*2790*/  LDC.64 R20, c[0x0][0x5b8] ;  /* 0x00016e00ff147b82 */ /* 0x000e220000000a00 */
[----:B------:R-:W-:-:S07]  /*27a0*/  ULDC.64 UR4, c[0x0][0x5c0] ;  /* 0x0001700000047ab9 */ /* 0x000fce0000000a00 */
[----:B------:R-:W1:Y:S08]  /*27b0*/  LDC.64 R168, c[0x0][0x5b0] ;  /* 0x00016c00ffa87b82 */ /* 0x000e700000000a00 */
[----:B------:R-:W2:Y:S01]  /*27c0*/  LDC.64 R14, c[0x0][0x5a8] ;  /* 0x00016a00ff0e7b82 */ /* 0x000ea20000000a00 */
[-C--:B0-----:R-:W-:Y:S02]  /*27d0*/  IMAD R7, R165, R20.reuse, RZ ;  /* 0x00000014a5077224 */ /* 0x081fe400078e02ff */
[----:B------:R-:W-:-:S04]  /*27e0*/  IMAD.WIDE.U32 R4, R2, R20, R8 ;  /* 0x0000001402047225 */ /* 0x000fc800078e0008 */
[----:B------:R-:W-:Y:S01]  /*27f0*/  IMAD R177, R2, R21, R7 ;  /* 0x0000001502b17224 */ /* 0x000fe200078e0207 */
[----:B------:R-:W-:Y:S01]  /*2800*/  IADD3 R164, P1, R12, R4, RZ ;  /* 0x000000040ca47210 */ /* 0x000fe20007f3e0ff */
[----:B-1----:R-:W-:-:S03]  /*2810*/  IMAD R4, R167, R168, RZ ;  /* 0x000000a8a7047224 */ /* 0x002fc600078e02ff */
[----:B------:R-:W-:Y:S01]  /*2820*/  IADD3.X R165, R13, R5, R177, P1, !PT ;  /* 0x000000050da57210 */ /* 0x000fe20000ffe4b1 */
[C---:B------:R-:W-:Y:S02]  /*2830*/  IMAD R179, R166.reuse, R169, R4 ;  /* 0x000000a9a6b37224 */ /* 0x040fe400078e0204 */
[----:B------:R-:W-:-:S04]  /*2840*/  IMAD.WIDE.U32 R4, R166, R168, R164 ;  /* 0x000000a8a6047225 */ /* 0x000fc800078e00a4 */
[----:B------:R-:W-:Y:S01]  /*2850*/  IMAD.IADD R5, R5, 0x1, R179 ;  /* 0x0000000105057824 */ /* 0x000fe200078e02b3 */
[----:B--2---:R-:W-:-:S04]  /*2860*/  LEA R170, P1, R4, R14, 0x1 ;  /* 0x0000000e04aa7211 */ /* 0x004fc800078208ff */
[----:B------:R-:W-:-:S05]  /*2870*/  LEA.HI.X R171, R4, R15, R5, 0x1, P1 ;  /* 0x0000000f04ab7211 */ /* 0x000fca00008f0c05 */
[----:B------:R0:W2:Y:S01]  /*2880*/  @P3 LDG.E.LTC128B.U16 R19, desc[UR36][R170.64] ;  /* 0x00000024aa133981 */ /* 0x0000a2000c1e1520 */
[----:B------:R-:W-:Y:S01]  /*2890*/  IMAD.WIDE.U32 R4, R166, R168, R12 ;  /* 0x000000a8a6047225 */ /* 0x000fe200078e000c */
[----:B------:R-:W-:Y:S02]  /*28a0*/  BSSY B1, `(.L_x_38) ;  /* 0x0000014000017945 */ /* 0x000fe40003800000 */
[----:B------:R-:W-:-:S04]  /*28b0*/  IADD3 R172, P1, R8, R4, RZ ;  /* 0x0000000408ac7210 */ /* 0x000fc80007f3e0ff */
[----:B------:R-:W-:Y:S01]  /*28c0*/  IADD3.X R173, R9, R179, R5, P1, !PT ;  /* 0x000000b309ad7210 */ /* 0x000fe20000ffe405 */
[----:B0-----:R-:W-:Y:S01]  /*28d0*/  IMAD.SHL.U32 R170, R168, 0x8, RZ ;  /* 0x00000008a8aa7824 */ /* 0x001fe200078e00ff */
[----:B------:R-:W-:Y:S02]  /*28e0*/  LEA R4, P1, R6, UR4, 0x1 ;  /* 0x0000000406047c11 */ /* 0x000fe4000f8208ff */
[----:B------:R-:W-:Y:S01]  /*28f0*/  SHF.L.U64.HI R171, R168, 0x3, R169 ;  /* 0x00000003a8ab7819 */ /* 0x000fe200000102a9 */
[----:B------:R-:W-:Y:S01]  /*2900*/  IMAD.WIDE.U32 R172, R2, R20, R172 ;  /* 0x0000001402ac7225 */ /* 0x000fe200078e00ac */
[----:B------:R-:W-:Y:S02]  /*2910*/  LEA.HI.X R5, R6, UR5, R181, 0x1, P1 ;  /* 0x0000000506057c11 */ /* 0x000fe400088f0cb5 */
[----:B------:R-:W-:Y:S02]  /*2920*/  ISETP.GT.AND P1, PT, R0, 0x1, PT ;  /* 0x000000010000780c */ /* 0x000fe40003f24270 */
[----:B------:R-:W-:-:S02]  /*2930*/  LEA R6, P4, R172, R14, 0x1 ;  /* 0x0000000eac067211 */ /* 0x000fc400078808ff */
[----:B------:R-:W-:Y:S01]  /*2940*/  ISETP.GT.AND P2, PT, R3, RZ, P1 ;  /* 0x000000ff0300720c */ /* 0x000fe20000f44270 */
[----:B--2---:R-:W-:-:S04]  /*2950*/  IMAD.U32 R7, R19, 0x10000, RZ ;  /* 0x0001000013077824 */ /* 0x004fc800078e00ff */
[----:B------:R-:W-:-:S04]  /*2960*/  FMUL R7, R7, R154 ;  /* 0x0000009a07077220 */ /* 0x000fc80000400000 */
[----:B------:R-:W-:-:S05]  /*2970*/  FFMA R7, R24, R153, R7 ;  /* 0x0000009918077223 */ /* 0x000fca0000000007 */
[----:B------:R-:W-:Y:S01]  /*2980*/  F2FP.BF16.F32.PACK_AB R21, RZ, R7 ;  /* 0x00000007ff15723e */ /* 0x000fe200000010ff */
[----:B------:R-:W-:-:S04]  /*2990*/  IMAD.IADD R7, R177, 0x1, R173 ;  /* 0x00000001b1077824 */ /* 0x000fc800078e02ad */
[----:B------:R0:W-:Y:S01]  /*29a0*/  @P3 STG.E.U16 desc[UR36][R4.64], R21 ;  /* 0x0000001504003986 */ /* 0x0001e2000c101524 */
[----:B------:R-:W-:Y:S01]  /*29b0*/  LEA.HI.X R7, R172, R15, R7, 0x1, P4 ;  /* 0x0000000fac077211 */ /* 0x000fe200020f0c07 */
[----:B------:R-:W-:Y:S06]  /*29c0*/  @!P2 BRA `(.L_x_39) ;  /* 0x000000000004a947 */ /* 0x000fec0003800000 */
[----:B------:R1:W5:Y:S02]  /*29d0*/  LDG.E.LTC128B.U16 R19, desc[UR36][R6.64+0x2] ;  /* 0x0000022406137981 */ /* 0x000364000c1e1520 */
.L_x_39:
[----:B------:R-:W-:Y:S05]  /*29e0*/  BSYNC B1 ;  /* 0x0000000000017941 */ /* 0x000fea0003800000 */
.L_x_38:
[----:B0----5:R-:W-:Y:S01]  /*29f0*/  IMAD.U32 R21, R19, 0x10000, RZ ;  /* 0x0001000013157824 */ /* 0x021fe200078e00ff */
[----:B------:R-:W-:Y:S01]  /*2a00*/  ISETP.GT.AND P0, PT, R3, 0x8, P0 ;  /* 0x000000080300780c */ /* 0x000fe20000704270 */
[----:B------:R-:W-:-:S04]  /*2a10*/  IMAD.WIDE.U32 R170, R166, R168, R170 ;  /* 0x000000a8a6aa7225 */ /* 0x000fc800078e00aa */
[----:B------:R-:W-:Y:S01]  /*2a20*/  FMUL R22, R21, R154 ;  /* 0x0000009a15167220 */ /* 0x000fe20000400000 */
[----:B------:R-:W-:Y:S01]  /*2a30*/  IMAD.IADD R179, R179, 0x1, R171 ;  /* 0x00000001b3b37824 */ /* 0x000fe200078e02ab */
[----:B------:R-:W-:Y:S02]  /*2a40*/  IADD3 R21, P3, R164, R170, RZ ;  /* 0x000000aaa4157210 */ /* 0x000fe40007f7e0ff */
[----:B------:R-:W-:-:S03]  /*2a50*/  FFMA R22, R25, R153, R22 ;  /* 0x0000009919167223 */ /* 0x000fc60000000016 */
[----:B------:R-:W-:Y:S01]  /*2a60*/  IMAD.X R164, R179, 0x1, R165, P3 ;  /* 0x00000001b3a47824 */ /* 0x000fe200018e06a5 */
[C---:B------:R-:W-:Y:S02]  /*2a70*/  LEA R24, P3, R21.reuse, R14, 0x1 ;  /* 0x0000000e15187211 */ /* 0x040fe400078608ff */
[----:B------:R-:W-:Y:S02]  /*2a80*/  F2FP.BF16.F32.PACK_AB R22, RZ, R22 ;  /* 0x00000016ff16723e */ /* 0x000fe400000010ff */
[----:B------:R-:W-:Y:S02]  /*2a90*/  LEA.HI.X R25, R21, R15, R164, 0x1, P3 ;  /* 0x0000000f15197211 */ /* 0x000fe400018f0ca4 */
[----:B------:R-:W-:Y:S02]  /*2aa0*/  PRMT R21, R22, 0x7610, R21 ;  /* 0x0000761016157816 */ /* 0x000fe40000000015 */
[----:B------:R-:W-:-:S03]  /*2ab0*/  PRMT R22, R19, 0x7610, R22 ;  /* 0x0000761013167816 */ /* 0x000fc60000000016 */
[----:B------:R0:W-:Y:S04]  /*2ac0*/  @P2 STG.E.U16 desc[UR36][R4.64+0x2], R21 ;  /* 0x0000021504002986 */ /* 0x0001e8000c101524 */
[----:B------:R-:W2:Y:S01]  /*2ad0*/  @P0 LDG.E.LTC128B.U16 R22, desc[UR36][R24.64] ;  /* 0x0000002418160981 */ /* 0x000ea2000c1e1520 */
[----:B------:R-:W-:Y:S01]  /*2ae0*/  IADD3 R8, P2, P3, R8, R170, R12 ;  /* 0x000000aa08087210 */ /* 0x000fe20007b5e00c */
[----:B------:R-:W-:Y:S01]  /*2af0*/  BSSY B1, `(.L_x_40) ;  /* 0x0000011000017945 */ /* 0x000fe20003800000 */
[C---:B------:R-:W-:Y:S02]  /*2b00*/  SHF.L.U64.HI R11, R10.reuse, 0x4, R11 ;  /* 0x000000040a0b7819 */ /* 0x040fe4000001020b */
[----:B------:R-:W-:Y:S02]  /*2b10*/  IADD3.X R9, R9, R179, R13, P2, P3 ;  /* 0x000000b309097210 */ /* 0x000fe400017e640d */
[----:B------:R-:W-:-:S02]  /*2b20*/  LEA R10, P2, R10, R4, 0x4 ;  /* 0x000000040a0a7211 */ /* 0x000fc400078420ff */
[----:B------:R-:W-:Y:S01]  /*2b30*/  ISETP.GT.AND P1, PT, R3, 0x8, P1 ;  /* 0x000000080300780c */ /* 0x000fe20000f24270 */
[----:B0-----:R-:W-:-:S04]  /*2b40*/  IMAD.WIDE.U32 R20, R2, R20, R8 ;  /* 0x0000001402147225 */ /* 0x001fc800078e0008 */
[----:B------:R-:W-:Y:S01]  /*2b50*/  IMAD.X R11, R11, 0x1, R5, P2 ;  /* 0x000000010b0b7824 */ /* 0x000fe200010e0605 */
[----:B------:R-:W-:Y:S01]  /*2b60*/  LEA R8, P3, R20, R14, 0x1 ;  /* 0x0000000e14087211 */ /* 0x000fe200078608ff */
[----:B------:R-:W-:-:S05]  /*2b70*/  IMAD.IADD R2, R177, 0x1, R21 ;  /* 0x00000001b1027824 */ /* 0x000fca00078e0215 */
[----:B------:R-:W-:Y:S01]  /*2b80*/  LEA.HI.X R9, R20, R15, R2, 0x1, P3 ;  /* 0x0000000f14097211 */ /* 0x000fe200018f0c02 */
[----:B--2---:R-:W-:-:S04]  /*2b90*/  IMAD.U32 R19, R22, 0x10000, RZ ;  /* 0x0001000016137824 */ /* 0x004fc800078e00ff */
[----:B------:R-:W-:-:S04]  /*2ba0*/  FMUL R19, R19, R154 ;  /* 0x0000009a13137220 */ /* 0x000fc80000400000 */
[----:B------:R-:W-:-:S05]  /*2bb0*/  FFMA R19, R26, R153, R19 ;  /* 0x000000991a137223 */ /* 0x000fca0000000013 */
[----:B------:R-:W-:-:S05]  /*2bc0*/  F2FP.BF16.F32.PACK_AB R19, RZ, R19 ;  /* 0x00000013ff13723e */ /* 0x000fca00000010ff */
[----:B------:R0:W-:Y:S01]  /*2bd0*/  @P0 STG.E.U16 desc[UR36][R10.64], R19 ;  /* 0x000000130a000986 */ /* 0x0001e2000c101524 */
[----:B------:R-:W-:Y:S05]  /*2be0*/  @!P1 BRA `(.L_x_41) ;  /* 0x0000000000049947 */ /* 0x000fea0003800000 */
[----:B------:R2:W5:Y:S02]  /*2bf0*/  LDG.E.LTC128B.U16 R22, desc[UR36][R8.64+0x2] ;  /* 0x0000022408167981 */ /* 0x000564000c1e1520 */
.L_x_41:
[----:B------:R-:W-:Y:S05]  /*2c00*/  BSYNC B1 ;  /* 0x0000000000017941 */ /* 0x000fea0003800000 */
.L_x_40:
[----:B-----5:R-:W-:Y:S01]  /*2c10*/  IMAD.U32 R13, R22, 0x10000, RZ ;  /* 0x00010000160d7824 */ /* 0x020fe200078e00ff */
[----:B------:R-:W-:Y:S01]  /*2c20*/  ISETP.GT.AND P0, PT, R0, 0x8, PT ;  /* 0x000000080000780c */ /* 0x000fe20003f04270 */
[----:B------:R-:W-:Y:S02]  /*2c30*/  BSSY B1, `(.L_x_42) ;  /* 0x0000008000017945 */ /* 0x000fe40003800000 */
[----:B------:R-:W-:Y:S01]  /*2c40*/  FMUL R2, R13, R154 ;  /* 0x0000009a0d027220 */ /* 0x000fe20000400000 */
[----:B------:R-:W-:-:S03]  /*2c50*/  ISETP.GT.AND P2, PT, R3, RZ, P0 ;  /* 0x000000ff0300720c */ /* 0x000fc60000744270 */
[----:B------:R-:W-:-:S05]  /*2c60*/  FFMA R2, R27, R153, R2 ;  /* 0x000000991b027223 */ /* 0x000fca0000000002 */
[----:B------:R-:W-:-:S05]  /*2c70*/  F2FP.BF16.F32.PACK_AB R2, RZ, R2 ;  /* 0x00000002ff02723e */ /* 0x000fca00000010ff */
[----:B------:R3:W-:Y:S01]  /*2c80*/  @P1 STG.E.U16 desc[UR36][R10.64+0x2], R2 ;  /* 0x000002020a001986 */ /* 0x0007e2000c101524 */
[----:B------:R-:W-:Y:S05]  /*2c90*/  @!P2 BRA `(.L_x_43) ;  /* 0x000000000004a947 */ /* 0x000fea0003800000 */
[----:B------:R4:W5:Y:S02]  /*2ca0*/  LDG.E.LTC128B.U16 R22, desc[UR36][R6.64+0x10] ;  /* 0x0000102406167981 */ /* 0x000964000c1e1520 */
.L_x_43:
[----:B------:R-:W-:Y:S05]  /*2cb0*/  BSYNC B1 ;  /* 0x0000000000017941 */ /* 0x000fea0003800000 */
.L_x_42:
        /* <DEDUP_REMOVED lines=10> */
.L_x_45:
[----:B------:R-:W-:Y:S05]  /*2d60*/  BSYNC B1 ;  /* 0x0000000000017941 */ /* 0x000fea0003800000 */
.L_x_44:
[----:B0----5:R-:W-:Y:S01]  /*2d70*/  IMAD.U32 R13, R22, 0x10000, RZ ;  /* 0x00010000160d7824 */ /* 0x021fe200078e00ff */
[----:B------:R-:W-:Y:S01]  /*2d80*/  ISETP.GT.AND P0, PT, R3, 0x8, P0 ;  /* 0x000000080300780c */ /* 0x000fe20000704270 */
[----:B------:R-:W-:Y:S02]  /*2d90*/  BSSY B1, `(.L_x_46) ;  /* 0x0000007000017945 */ /* 0x000fe40003800000 */
[----:B---3--:R-:W-:-:S04]  /*2da0*/  FMUL R2, R13, R154 ;  /* 0x0000009a0d027220 */ /* 0x008fc80000400000 */
[----:B------:R-:W-:-:S05]  /*2db0*/  FFMA R2, R29, R153, R2 ;  /* 0x000000991d027223 */ /* 0x000fca0000000002 */
[----:B------:R-:W-:-:S05]  /*2dc0*/  F2FP.BF16.F32.PACK_AB R2, RZ, R2 ;  /* 0x00000002ff02723e */ /* 0x000fca00000010ff */
[----:B------:R0:W-:Y:S01]  /*2dd0*/  @P3 STG.E.U16 desc[UR36][R4.64+0x12], R2 ;  /* 0x0000120204003986 */ /* 0x0001e2000c101524 */
[----:B------:R-:W-:Y:S05]  /*2de0*/  @!P0 BRA `(.L_x_47) ;  /* 0x0000000000048947 */ /* 0x000fea0003800000 */
[----:B------:R3:W5:Y:S02]  /*2df0*/  LDG.E.LTC128B.U16 R22, desc[UR36][R8.64+0x10] ;  /* 0x0000102408167981 */ /* 0x000764000c1e1520 */
.L_x_47:
[----:B------:R-:W-:Y:S05]  /*2e00*/  BSYNC B1 ;  /* 0x0000000000017941 */ /* 0x000fea0003800000 */
.L_x_46:
[----:B-----5:R-:W-:Y:S01]  /*2e10*/  IMAD.U32 R13, R22, 0x10000, RZ ;  /* 0x00010000160d7824 */ /* 0x020fe200078e00ff */
[----:B------:R-:W-:Y:S01]  /*2e20*/  ISETP.GT.AND P1, PT, R3, 0x8, P1 ;  /* 0x000000080300780c */ /* 0x000fe20000f24270 */
[----:B------:R-:W-:Y:S02]  /*2e30*/  BSSY B1, `(.L_x_48) ;  /* 0x0000007000017945 */ /* 0x000fe40003800000 */
[----:B------:R-:W-:-:S04]  /*2e40*/  FMUL R13, R13, R154 ;  /* 0x0000009a0d0d7220 */ /* 0x000fc80000400000 */
[----:B------:R-:W-:-:S05]  /*2e50*/  FFMA R13, R30, R153, R13 ;  /* 0x000000991e0d7223 */ /* 0x000fca000000000d */
[----:B------:R-:W-:-:S05]  /*2e60*/  F2FP.BF16.F32.PACK_AB R13, RZ, R13 ;  /* 0x0000000dff0d723e */ /* 0x000fca00000010ff */
[----:B------:R0:W-:Y:S01]  /*2e70*/  @P0 STG.E.U16 desc[UR36][R10.64+0x10], R13 ;  /* 0x0000100d0a000986 */ /* 0x0001e2000c101524 */
[----:B------:R-:W-:Y:S05]  /*2e80*/  @!P1 BRA `(.L_x_49) ;  /* 0x0000000000049947 */ /* 0x000fea0003800000 */
[----:B------:R0:W5:Y:S02]  /*2e90*/  LDG.E.LTC128B.U16 R22, desc[UR36][R8.64+0x12] ;  /* 0x0000122408167981 */ /* 0x000164000c1e1520 */
.L_x_49:
[----:B------:R-:W-:Y:S05]  /*2ea0*/  BSYNC B1 ;  /* 0x0000000000017941 */ /* 0x000fea0003800000 */
.L_x_48:
[----:B0----5:R-:W-:Y:S01]  /*2eb0*/  IMAD.U32 R13, R22, 0x10000, RZ ;  /* 0x00010000160d7824 */ /* 0x021fe200078e00ff */
        /* <DEDUP_REMOVED lines=9> */
.L_x_51:
[----:B------:R-:W-:Y:S05]  /*2f50*/  BSYNC B1 ;  /* 0x0000000000017941 */ /* 0x000fea0003800000 */
.L_x_50:
        /* <DEDUP_REMOVED lines=10> */
.L_x_53:
[----:B------:R-:W-:Y:S05]  /*3000*/  BSYNC B1 ;  /* 0x0000000000017941 */ /* 0x000fea0003800000 */
.L_x_52:
[----:B0----5:R-:W-:Y:S01]  /*3010*/  IMAD.U32 R13, R22, 0x10000, RZ ;  /* 0x00010000160d7824 */ /* 0x021fe200078e00ff */
        /* <DEDUP_REMOVED lines=8> */
.L_x_55:
[----:B------:R-:W-:Y:S05]  /*30a0*/  BSYNC B1 ;  /* 0x0000000000017941 */ /* 0x000fea0003800000 */
.L_x_54:
        /* <DEDUP_REMOVED lines=9> */
.L_x_57:
[----:B------:R-:W-:Y:S05]  /*3140*/  BSYNC B1 ;  /* 0x0000000000017941 */ /* 0x000fea0003800000 */
.L_x_56:
        /* <DEDUP_REMOVED lines=10> */
.L_x_59:
[----:B------:R-:W-:Y:S05]  /*31f0*/  BSYNC B1 ;  /* 0x0000000000017941 */ /* 0x000fea0003800000 */
.L_x_58:
        /* <DEDUP_REMOVED lines=10> */
.L_x_61:
[----:B------:R-:W-:Y:S05]  /*32a0*/  BSYNC B1 ;  /* 0x0000000000017941 */ /* 0x000fea0003800000 */
.L_x_60:
        /* <DEDUP_REMOVED lines=9> */
.L_x_63:
[----:B------:R-:W-:Y:S05]  /*3340*/  BSYNC B1 ;  /* 0x0000000000017941 */ /* 0x000fea0003800000 */
.L_x_62:
        /* <DEDUP_REMOVED lines=9> */
.L_x_65:
[----:B------:R-:W-:Y:S05]  /*33e0*/  BSYNC B1 ;  /* 0x0000000000017941 */ /* 0x000fea0003800000 */
.L_x_64:
        /* <DEDUP_REMOVED lines=10> */
.L_x_67:
[----:B------:R-:W-:Y:S05]  /*3490*/  BSYNC B1 ;  /* 0x0000000000017941 */ /* 0x000fea0003800000 */
.L_x_66:
        /* <DEDUP_REMOVED lines=10> */
.L_x_69:
[----:B------:R-:W-:Y:S05]  /*3540*/  BSYNC B1 ;  /* 0x0000000000017941 */ /* 0x000fea0003800000 */
.L_x_68:
        /* <DEDUP_REMOVED lines=9> */
.L_x_71:
[----:B------:R-:W-:Y:S05]  /*35e0*/  BSYNC B1 ;  /* 0x0000000000017941 */ /* 0x000fea0003800000 */
.L_x_70:
        /* <DEDUP_REMOVED lines=9> */
.L_x_73:
[----:B------:R-:W-:Y:S05]  /*3680*/  BSYNC B1 ;  /* 0x0000000000017941 */ /* 0x000fea0003800000 */
.L_x_72:
        /* <DEDUP_REMOVED lines=10> */
.L_x_75:
[----:B------:R-:W-:Y:S05]  /*3730*/  BSYNC B1 ;  /* 0x0000000000017941 */ /* 0x000fea0003800000 */
.L_x_74:
        /* <DEDUP_REMOVED lines=10> */
.L_x_77:
[----:B------:R-:W-:Y:S05]  /*37e0*/  BSYNC B1 ;  /* 0x0000000000017941 */ /* 0x000fea0003800000 */
.L_x_76:
        /* <DEDUP_REMOVED lines=9> */
.L_x_79:
[----:B------:R-:W-:Y:S05]  /*3880*/  BSYNC B1 ;  /* 0x0000000000017941 */ /* 0x000fea0003800000 */
.L_x_78:
        /* <DEDUP_REMOVED lines=9> */
.L_x_81:
[----:B------:R-:W-:Y:S05]  /*3920*/  BSYNC B1 ;  /* 0x0000000000017941 */ /* 0x000fea0003800000 */
.L_x_80:
        /* <DEDUP_REMOVED lines=10> */
.L_x_83:
[----:B------:R-:W-:Y:S05]  /*39d0*/  BSYNC B1 ;  /* 0x0000000000017941 */ /* 0x000fea0003800000 */
.L_x_82:
        /* <DEDUP_REMOVED lines=10> */
.L_x_85:
[----:B------:R-:W-:Y:S05]  /*3a80*/  BSYNC B1 ;  /* 0x0000000000017941 */ /* 0x000fea0003800000 */
.L_x_84:
        /* <DEDUP_REMOVED lines=9> */
.L_x_87:
[----:B------:R-:W-:Y:S05]  /*3b20*/  BSYNC B1 ;  /* 0x0000000000017941 */ /* 0x000fea0003800000 */
.L_x_86:
        /* <DEDUP_REMOVED lines=9> */
.L_x_89:
[----:B------:R-:W-:Y:S05]  /*3bc0*/  BSYNC B1 ;  /* 0x0000000000017941 */ /* 0x000fea0003800000 */
.L_x_88:
        /* <DEDUP_REMOVED lines=10> */
.L_x_91:
[----:B------:R-:W-:Y:S05]  /*3c70*/  BSYNC B1 ;  /* 0x0000000000017941 */ /* 0x000fea0003800000 */
.L_x_90:
        /* <DEDUP_REMOVED lines=10> */
.L_x_93:
[----:B------:R-:W-:Y:S05]  /*3d20*/  BSYNC B1 ;  /* 0x0000000000017941 */ /* 0x000fea0003800000 */
.L_x_92:
        /* <DEDUP_REMOVED lines=9> */
.L_x_95:
[----:B------:R-:W-:Y:S05]  /*3dc0*/  BSYNC B1 ;  /* 0x0000000000017941 */ /* 0x000fea0003800000 */
.L_x_94:
        /* <DEDUP_REMOVED lines=9> */
.L_x_97:
[----:B------:R-:W-:Y:S05]  /*3e60*/  BSYNC B1 ;  /* 0x0000000000017941 */ /* 0x000fea0003800000 */
.L_x_96:
        /* <DEDUP_REMOVED lines=10> */
.L_x_99:
[----:B------:R-:W-:Y:S05]  /*3f10*/  BSYNC B1 ;  /* 0x0000000000017941 */ /* 0x000fea0003800000 */
.L_x_98:
        /* <DEDUP_REMOVED lines=10> */
.L_x_101:
[----:B------:R-:W-:Y:S05]  /*3fc0*/  BSYNC B1 ;  /* 0x0000000000017941 */ /* 0x000fea0003800000 */
.L_x_100:
        /* <DEDUP_REMOVED lines=9> */
.L_x_103:
[----:B------:R-:W-:Y:S05]  /*4060*/  BSYNC B1 ;  /* 0x0000000000017941 */ /* 0x000fea0003800000 */
.L_x_102:
        /* <DEDUP_REMOVED lines=9> */
.L_x_105:
[----:B------:R-:W-:Y:S05]  /*4100*/  BSYNC B1 ;  /* 0x0000000000017941 */ /* 0x000fea0003800000 */
.L_x_104:
        /* <DEDUP_REMOVED lines=10> */
.L_x_107:
[----:B------:R-:W-:Y:S05]  /*41b0*/  BSYNC B1 ;  /* 0x0000000000017941 */ /* 0x000fea0003800000 */
.L_x_106:
        /* <DEDUP_REMOVED lines=10> */
.L_x_109:
[----:B------:R-:W-:Y:S05]  /*4260*/  BSYNC B1 ;  /* 0x0000000000017941 */ /* 0x000fea0003800000 */
.L_x_108:
        /* <DEDUP_REMOVED lines=9> */
.L_x_111:
[----:B------:R-:W-:Y:S05]  /*4300*/  BSYNC B1 ;  /* 0x0000000000017941 */ /* 0x000fea0003800000 */
.L_x_110:
        /* <DEDUP_REMOVED lines=9> */
.L_x_113:
[----:B------:R-:W-:Y:S05]  /*43a0*/  BSYNC B1 ;  /* 0x0000000000017941 */ /* 0x000fea0003800000 */
.L_x_112:
        /* <DEDUP_REMOVED lines=10> */
.L_x_115:
[----:B------:R-:W-:Y:S05]  /*4450*/  BSYNC B1 ;  /* 0x0000000000017941 */ /* 0x000fea0003800000 */
.L_x_114:
        /* <DEDUP_REMOVED lines=10> */
.L_x_117:
[----:B------:R-:W-:Y:S05]  /*4500*/  BSYNC B1 ;  /* 0x0000000000017941 */ /* 0x000fea0003800000 */
.L_x_116:
        /* <DEDUP_REMOVED lines=9> */
.L_x_119:
[----:B------:R-:W-:Y:S05]  /*45a0*/  BSYNC B1 ;  /* 0x0000000000017941 */ /* 0x000fea0003800000 */
.L_x_118:
        /* <DEDUP_REMOVED lines=9> */
.L_x_121:
[----:B------:R-:W-:Y:S05]  /*4640*/  BSYNC B1 ;  /* 0x0000000000017941 */ /* 0x000fea0003800000 */
.L_x_120:
        /* <DEDUP_REMOVED lines=10> */
.L_x_123:
[----:B------:R-:W-:Y:S05]  /*46f0*/  BSYNC B1 ;  /* 0x0000000000017941 */ /* 0x000fea0003800000 */
.L_x_122:
        /* <DEDUP_REMOVED lines=10> */
.L_x_125:
[----:B------:R-:W-:Y:S05]  /*47a0*/  BSYNC B1 ;  /* 0x0000000000017941 */ /* 0x000fea0003800000 */
.L_x_124:
        /* <DEDUP_REMOVED lines=9> */
.L_x_127:
[----:B------:R-:W-:Y:S05]  /*4840*/  BSYNC B1 ;  /* 0x0000000000017941 */ /* 0x000fea0003800000 */
.L_x_126:
        /* <DEDUP_REMOVED lines=9> */
.L_x_129:
[----:B------:R-:W-:Y:S05]  /*48e0*/  BSYNC B1 ;  /* 0x0000000000017941 */ /* 0x000fea0003800000 */
.L_x_128:
        /* <DEDUP_REMOVED lines=10> */
.L_x_131:
[----:B------:R-:W-:Y:S05]  /*4990*/  BSYNC B1 ;  /* 0x0000000000017941 */ /* 0x000fea0003800000 */
.L_x_130:
        /* <DEDUP_REMOVED lines=10> */
.L_x_133:
[----:B------:R-:W-:Y:S05]  /*4a40*/  BSYNC B1 ;  /* 0x0000000000017941 */ /* 0x000fea0003800000 */
.L_x_132:
        /* <DEDUP_REMOVED lines=9> */
.L_x_135:
[----:B------:R-:W-:Y:S05]  /*4ae0*/  BSYNC B1 ;  /* 0x0000000000017941 */ /* 0x000fea0003800000 */
.L_x_134:
        /* <DEDUP_REMOVED lines=9> */
.L_x_137:
[----:B------:R-:W-:Y:S05]  /*4b80*/  BSYNC B1 ;  /* 0x0000000000017941 */ /* 0x000fea0003800000 */
.L_x_136:
        /* <DEDUP_REMOVED lines=10> */
.L_x_139:
[----:B------:R-:W-:Y:S05]  /*4c30*/  BSYNC B1 ;  /* 0x0000000000017941 */ /* 0x000fea0003800000 */
.L_x_138:
        /* <DEDUP_REMOVED lines=10> */
.L_x_141:
[----:B------:R-:W-:Y:S05]  /*4ce0*/  BSYNC B1 ;  /* 0x0000000000017941 */ /* 0x000fea0003800000 */
.L_x_140:
        /* <DEDUP_REMOVED lines=9> */
.L_x_143:
[----:B------:R-:W-:Y:S05]  /*4d80*/  BSYNC B1 ;  /* 0x0000000000017941 */ /* 0x000fea0003800000 */
.L_x_142:
        /* <DEDUP_REMOVED lines=9> */
.L_x_145:
[----:B------:R-:W-:Y:S05]  /*4e20*/  BSYNC B1 ;  /* 0x0000000000017941 */ /* 0x000fea0003800000 */
.L_x_144:
        /* <DEDUP_REMOVED lines=10> */
.L_x_147:
[----:B------:R-:W-:Y:S05]  /*4ed0*/  BSYNC B1 ;  /* 0x0000000000017941 */ /* 0x000fea0003800000 */
.L_x_146:
        /* <DEDUP_REMOVED lines=10> */
.L_x_149:
[----:B------:R-:W-:Y:S05]  /*4f80*/  BSYNC B1 ;  /* 0x0000000000017941 */ /* 0x000fea0003800000 */
.L_x_148:
        /* <DEDUP_REMOVED lines=9> */
.L_x_151:
[----:B------:R-:W-:Y:S05]  /*5020*/  BSYNC B1 ;  /* 0x0000000000017941 */ /* 0x000fea0003800000 */
.L_x_150:
        /* <DEDUP_REMOVED lines=9> */
.L_x_153:
[----:B------:R-:W-:Y:S05]  /*50c0*/  BSYNC B1 ;  /* 0x0000000000017941 */ /* 0x000fea0003800000 */
.L_x_152:
        /* <DEDUP_REMOVED lines=10> */
.L_x_155:
[----:B------:R-:W-:Y:S05]  /*5170*/  BSYNC B1 ;  /* 0x0000000000017941 */ /* 0x000fea0003800000 */
.L_x_154:
        /* <DEDUP_REMOVED lines=10> */
.L_x_157:
[----:B------:R-:W-:Y:S05]  /*5220*/  BSYNC B1 ;  /* 0x0000000000017941 */ /* 0x000fea0003800000 */
.L_x_156:
        /* <DEDUP_REMOVED lines=9> */
.L_x_159:
[----:B------:R-:W-:Y:S05]  /*52c0*/  BSYNC B1 ;  /* 0x0000000000017941 */ /* 0x000fea0003800000 */
.L_x_158:
        /* <DEDUP_REMOVED lines=9> */
.L_x_161:
[----:B------:R-:W-:Y:S05]  /*5360*/  BSYNC B1 ;  /* 0x0000000000017941 */ /* 0x000fea0003800000 */
.L_x_160:
        /* <DEDUP_REMOVED lines=10> */
.L_x_163:
[----:B------:R-:W-:Y:S05]  /*5410*/  BSYNC B1 ;  /* 0x0000000000017941 */ /* 0x000fea0003800000 */
.L_x_162:
        /* <DEDUP_REMOVED lines=10> */
.L_x_165:
[----:B------:R-:W-:Y:S05]  /*54c0*/  BSYNC B1 ;  /* 0x0000000000017941 */ /* 0x000fea0003800000 */
.L_x_164:
        /* <DEDUP_REMOVED lines=9> */
.L_x_167:
[----:B------:R-:W-:Y:S05]  /*5560*/  BSYNC B1 ;  /* 0x0000000000017941 */ /* 0x000fea0003800000 */
.L_x_166:
        /* <DEDUP_REMOVED lines=9> */
.L_x_169:
[----:B------:R-:W-:Y:S05]  /*5600*/  BSYNC B1 ;  /* 0x0000000000017941 */ /* 0x000fea0003800000 */
.L_x_168:
        /* <DEDUP_REMOVED lines=10> */
.L_x_171:
[----:B------:R-:W-:Y:S05]  /*56b0*/  BSYNC B1 ;  /* 0x0000000000017941 */ /* 0x000fea0003800000 */
.L_x_170:
        /* <DEDUP_REMOVED lines=10> */
.L_x_173:
[----:B------:R-:W-:Y:S05]  /*5760*/  BSYNC B1 ;  /* 0x0000000000017941 */ /* 0x000fea0003800000 */
.L_x_172:
        /* <DEDUP_REMOVED lines=9> */
.L_x_175:
[----:B------:R-:W-:Y:S05]  /*5800*/  BSYNC B1 ;  /* 0x0000000000017941 */ /* 0x000fea0003800000 */
.L_x_174:
        /* <DEDUP_REMOVED lines=9> */
.L_x_177:
[----:B------:R-:W-:Y:S05]  /*58a0*/  BSYNC B1 ;  /* 0x0000000000017941 */ /* 0x000fea0003800000 */
.L_x_176:
        /* <DEDUP_REMOVED lines=10> */
.L_x_179:
[----:B------:R-:W-:Y:S05]  /*5950*/  BSYNC B1 ;  /* 0x0000000000017941 */ /* 0x000fea0003800000 */
.L_x_178:
        /* <DEDUP_REMOVED lines=10> */
.L_x_181:
[----:B------:R-:W-:Y:S05]  /*5a00*/  BSYNC B1 ;  /* 0x0000000000017941 */ /* 0x000fea0003800000 */
.L_x_180:
        /* <DEDUP_REMOVED lines=9> */
.L_x_183:
[----:B------:R-:W-:Y:S05]  /*5aa0*/  BSYNC B1 ;  /* 0x0000000000017941 */ /* 0x000fea0003800000 */
.L_x_182:
        /* <DEDUP_REMOVED lines=9> */
.L_x_185:
[----:B------:R-:W-:Y:S05]  /*5b40*/  BSYNC B1 ;  /* 0x0000000000017941 */ /* 0x000fea0003800000 */
.L_x_184:
        /* <DEDUP_REMOVED lines=10> */
.L_x_187:
[----:B------:R-:W-:Y:S05]  /*5bf0*/  BSYNC B1 ;  /* 0x0000000000017941 */ /* 0x000fea0003800000 */
.L_x_186:
        /* <DEDUP_REMOVED lines=10> */
.L_x_189:
[----:B------:R-:W-:Y:S05]  /*5ca0*/  BSYNC B1 ;  /* 0x0000000000017941 */ /* 0x000fea0003800000 */
.L_x_188:
        /* <DEDUP_REMOVED lines=9> */
.L_x_191:
[----:B------:R-:W-:Y:S05]  /*5d40*/  BSYNC B1 ;  /* 0x0000000000017941 */ /* 0x000fea0003800000 */
.L_x_190:
        /* <DEDUP_REMOVED lines=9> */
.L_x_193:
[----:B------:R-:W-:Y:S05]  /*5de0*/  BSYNC B1 ;  /* 0x0000000000017941 */ /* 0x000fea0003800000 */
.L_x_192:
        /* <DEDUP_REMOVED lines=10> */
.L_x_195:
[----:B------:R-:W-:Y:S05]  /*5e90*/  BSYNC B1 ;  /* 0x0000000000017941 */ /* 0x000fea0003800000 */
.L_x_194:
        /* <DEDUP_REMOVED lines=10> */
.L_x_197:
[----:B------:R-:W-:Y:S05]  /*5f40*/  BSYNC B1 ;  /* 0x0000000000017941 */ /* 0x000fea0003800000 */
.L_x_196:
        /* <DEDUP_REMOVED lines=9> */
.L_x_199:
[----:B------:R-:W-:Y:S05]  /*5fe0*/  BSYNC B1 ;  /* 0x0000000000017941 */ /* 0x000fea0003800000 */
.L_x_198:
        /* <DEDUP_REMOVED lines=9> */
.L_x_201:
[----:B------:R-:W-:Y:S05]  /*6080*/  BSYNC B1 ;  /* 0x0000000000017941 */ /* 0x000fea0003800000 */
.L_x_200:
        /* <DEDUP_REMOVED lines=10> */
.L_x_203:
[----:B------:R-:W-:Y:S05]  /*6130*/  BSYNC B1 ;  /* 0x0000000000017941 */ /* 0x000fea0003800000 */
.L_x_202:
        /* <DEDUP_REMOVED lines=10> */
.L_x_205:
[----:B------:R-:W-:Y:S05]  /*61e0*/  BSYNC B1 ;  /* 0x0000000000017941 */ /* 0x000fea0003800000 */
.L_x_204:
        /* <DEDUP_REMOVED lines=9> */
.L_x_207:
[----:B------:R-:W-:Y:S05]  /*6280*/  BSYNC B1 ;  /* 0x0000000000017941 */ /* 0x000fea0003800000 */
.L_x_206:
        /* <DEDUP_REMOVED lines=9> */
.L_x_209:
[----:B------:R-:W-:Y:S05]  /*6320*/  BSYNC B1 ;  /* 0x0000000000017941 */ /* 0x000fea0003800000 */
.L_x_208:
        /* <DEDUP_REMOVED lines=10> */
.L_x_211:
[----:B------:R-:W-:Y:S05]  /*63d0*/  BSYNC B1 ;  /* 0x0000000000017941 */ /* 0x000fea0003800000 */
.L_x_210:
        /* <DEDUP_REMOVED lines=10> */
.L_x_213:
[----:B------:R-:W-:Y:S05]  /*6480*/  BSYNC B1 ;  /* 0x0000000000017941 */ /* 0x000fea0003800000 */
.L_x_212:
        /* <DEDUP_REMOVED lines=9> */
.L_x_215:
[----:B------:R-:W-:Y:S05]  /*6520*/  BSYNC B1 ;  /* 0x0000000000017941 */ /* 0x000fea0003800000 */
.L_x_214:
        /* <DEDUP_REMOVED lines=9> */
.L_x_217:
[----:B------:R-:W-:Y:S05]  /*65c0*/  BSYNC B1 ;  /* 0x0000000000017941 */ /* 0x000fea0003800000 */
.L_x_216:
        /* <DEDUP_REMOVED lines=10> */
.L_x_219:
[----:B------:R-:W-:Y:S05]  /*6670*/  BSYNC B1 ;  /* 0x0000000000017941 */ /* 0x000fea0003800000 */
.L_x_218:
        /* <DEDUP_REMOVED lines=10> */
.L_x_221:
[----:B------:R-:W-:Y:S05]  /*6720*/  BSYNC B1 ;  /* 0x0000000000017941 */ /* 0x000fea0003800000 */
.L_x_220:
        /* <DEDUP_REMOVED lines=9> */
.L_x_223:
[----:B------:R-:W-:Y:S05]  /*67c0*/  BSYNC B1 ;  /* 0x0000000000017941 */ /* 0x000fea0003800000 */
.L_x_222:
        /* <DEDUP_REMOVED lines=9> */
.L_x_225:
[----:B------:R-:W-:Y:S05]  /*6860*/  BSYNC B1 ;  /* 0x0000000000017941 */ /* 0x000fea0003800000 */
.L_x_224:
        /* <DEDUP_REMOVED lines=10> */
.L_x_227:
[----:B------:R-:W-:Y:S05]  /*6910*/  BSYNC B1 ;  /* 0x0000000000017941 */ /* 0x000fea0003800000 */
.L_x_226:
        /* <DEDUP_REMOVED lines=10> */
.L_x_229:
[----:B------:R-:W-:Y:S05]  /*69c0*/  BSYNC B1 ;  /* 0x0000000000017941 */ /* 0x000fea0003800000 */
.L_x_228:
        /* <DEDUP_REMOVED lines=9> */
.L_x_231:
[----:B------:R-:W-:Y:S05]  /*6a60*/  BSYNC B1 ;  /* 0x0000000000017941 */ /* 0x000fea0003800000 */
.L_x_230:
        /* <DEDUP_REMOVED lines=9> */
.L_x_233:
[----:B------:R-:W-:Y:S05]  /*6b00*/  BSYNC B1 ;  /* 0x0000000000017941 */ /* 0x000fea0003800000 */
.L_x_232:
        /* <DEDUP_REMOVED lines=10> */
.L_x_235:
[----:B------:R-:W-:Y:S05]  /*6bb0*/  BSYNC B1 ;  /* 0x0000000000017941 */ /* 0x000fea0003800000 */
.L_x_234:
        /* <DEDUP_REMOVED lines=10> */
.L_x_237:
[----:B------:R-:W-:Y:S05]  /*6c60*/  BSYNC B1 ;  /* 0x0000000000017941 */ /* 0x000fea0003800000 */
.L_x_236:
        /* <DEDUP_REMOVED lines=9> */
.L_x_239:
[----:B------:R-:W-:Y:S05]  /*6d00*/  BSYNC B1 ;  /* 0x0000000000017941 */ /* 0x000fea0003800000 */
.L_x_238:
        /* <DEDUP_REMOVED lines=9> */
.L_x_241:
[----:B------:R-:W-:Y:S05]  /*6da0*/  BSYNC B1 ;  /* 0x0000000000017941 */ /* 0x000fea0003800000 */
.L_x_240:
        /* <DEDUP_REMOVED lines=10> */
.L_x_243:
[----:B------:R-:W-:Y:S05]  /*6e50*/  BSYNC B1 ;  /* 0x0000000000017941 */ /* 0x000fea0003800000 */
.L_x_242:
        /* <DEDUP_REMOVED lines=10> */
.L_x_245:
[----:B------:R-:W-:Y:S05]  /*6f00*/  BSYNC B1 ;  /* 0x0000000000017941 */ /* 0x000fea0003800000 */
.L_x_244:
        /* <DEDUP_REMOVED lines=9> */
.L_x_247:
[----:B------:R-:W-:Y:S05]  /*6fa0*/  BSYNC B1 ;  /* 0x0000000000017941 */ /* 0x000fea0003800000 */
.L_x_246:
        /* <DEDUP_REMOVED lines=9> */
.L_x_249:
[----:B------:R-:W-:Y:S05]  /*7040*/  BSYNC B1 ;  /* 0x0000000000017941 */ /* 0x000fea0003800000 */
.L_x_248:
        /* <DEDUP_REMOVED lines=10> */
.L_x_251:
[----:B------:R-:W-:Y:S05]  /*70f0*/  BSYNC B1 ;  /* 0x0000000000017941 */ /* 0x000fea0003800000 */
.L_x_250:
        /* <DEDUP_REMOVED lines=10> */
.L_x_253:
[----:B------:R-:W-:Y:S05]  /*71a0*/  BSYNC B1 ;  /* 0x0000000000017941 */ /* 0x000fea0003800000 */
.L_x_252:
        /* <DEDUP_REMOVED lines=9> */
.L_x_255:
[----:B------:R-:W-:Y:S05]  /*7240*/  BSYNC B1 ;  /* 0x0000000000017941 */ /* 0x000fea0003800000 */
.L_x_254:
        /* <DEDUP_REMOVED lines=9> */
.L_x_257:
[----:B------:R-:W-:Y:S05]  /*72e0*/  BSYNC B1 ;  /* 0x0000000000017941 */ /* 0x000fea0003800000 */
.L_x_256:
        /* <DEDUP_REMOVED lines=10> */
.L_x_259:
[----:B------:R-:W-:Y:S05]  /*7390*/  BSYNC B1 ;  /* 0x0000000000017941 */ /* 0x000fea0003800000 */
.L_x_258:
        /* <DEDUP_REMOVED lines=10> */
.L_x_261:
[----:B------:R-:W-:Y:S05]  /*7440*/  BSYNC B1 ;  /* 0x0000000000017941 */ /* 0x000fea0003800000 */
.L_x_260:
        /* <DEDUP_REMOVED lines=9> */
.L_x_263:
[----:B------:R-:W-:Y:S05]  /*74e0*/  BSYNC B1 ;  /* 0x0000000000017941 */ /* 0x000fea0003800000 */
.L_x_262:
        /* <DEDUP_REMOVED lines=9> */
.L_x_265:
[----:B------:R-:W-:Y:S05]  /*7580*/  BSYNC B1 ;  /* 0x0000000000017941 */ /* 0x000fea0003800000 */
.L_x_264:
        /* <DEDUP_REMOVED lines=10> */
.L_x_267:
[----:B------:R-:W-:Y:S05]  /*7630*/  BSYNC B1 ;  /* 0x0000000000017941 */ /* 0x000fea0003800000 */
.L_x_266:
        /* <DEDUP_REMOVED lines=10> */
.L_x_269:
[----:B------:R-:W-:Y:S05]  /*76e0*/  BSYNC B1 ;  /* 0x0000000000017941 */ /* 0x000fea0003800000 */
.L_x_268:
        /* <DEDUP_REMOVED lines=9> */
.L_x_271:
[----:B------:R-:W-:Y:S05]  /*7780*/  BSYNC B1 ;  /* 0x0000000000017941 */ /* 0x000fea0003800000 */
.L_x_270:
        /* <DEDUP_REMOVED lines=9> */
.L_x_273:
[----:B------:R-:W-:Y:S05]  /*7820*/  BSYNC B1 ;  /* 0x0000000000017941 */ /* 0x000fea0003800000 */
.L_x_272:
        /* <DEDUP_REMOVED lines=10> */
.L_x_275:
[----:B------:R-:W-:Y:S05]  /*78d0*/  BSYNC B1 ;  /* 0x0000000000017941 */ /* 0x000fea0003800000 */
.L_x_274:
        /* <DEDUP_REMOVED lines=10> */
.L_x_277:
[----:B------:R-:W-:Y:S05]  /*7980*/  BSYNC B1 ;  /* 0x0000000000017941 */ /* 0x000fea0003800000 */
.L_x_276:
        /* <DEDUP_REMOVED lines=9> */
.L_x_279:
[----:B------:R-:W-:Y:S05]  /*7a20*/  BSYNC B1 ;  /* 0x0000000000017941 */ /* 0x000fea0003800000 */
.L_x_278:
        /* <DEDUP_REMOVED lines=9> */
.L_x_281:
[----:B------:R-:W-:Y:S05]  /*7ac0*/  BSYNC B1 ;  /* 0x0000000000017941 */ /* 0x000fea0003800000 */
.L_x_280:
        /* <DEDUP_REMOVED lines=10> */
.L_x_283:
[----:B------:R-:W-:Y:S05]  /*7b70*/  BSYNC B1 ;  /* 0x0000000000017941 */ /* 0x000fea0003800000 */
.L_x_282:
        /* <DEDUP_REMOVED lines=10> */
.L_x_285:
[----:B------:R-:W-:Y:S05]  /*7c20*/  BSYNC B1 ;  /* 0x0000000000017941 */ /* 0x000fea0003800000 */
.L_x_284:
[----:B01--45:R-:W-:Y:S01]  /*7c30*/  IMAD.U32 R7, R22, 0x10000, RZ ;  /* 0x0001000016077824 */ /* 0x033fe200078e00ff */
        /* <DEDUP_REMOVED lines=8> */
.L_x_287:
[----:B------:R-:W-:Y:S05]  /*7cc0*/  BSYNC B1 ;  /* 0x0000000000017941 */ /* 0x000fea0003800000 */
.L_x_286:
[----:B0----5:R-:W-:Y:S01]  /*7cd0*/  IMAD.U32 R5, R22, 0x10000, RZ ;  /* 0x0001000016057824 */ /* 0x021fe200078e00ff */
[----:B------:R-:W-:Y:S01]  /*7ce0*/  ISETP.GT.AND P1, PT, R3, 0x8, P1 ;  /* 0x000000080300780c */ /* 0x000fe20000f24270 */
[----:B------:R-:W-:Y:S01]  /*7cf0*/  @P0 IMAD.MOV.U32 R4, RZ, RZ, R10 ;  /* 0x000000ffff040224 */ /* 0x000fe200078e000a */
[----:B------:R-:W-:Y:S01]  /*7d00*/  BSSY B1, `(.L_x_288) ;  /* 0x0000009000017945 */ /* 0x000fe20003800000 */
[----:B------:R-:W-:-:S04]  /*7d10*/  FMUL R5, R5, R154 ;  /* 0x0000009a05057220 */ /* 0x000fc80000400000 */
[----:B------:R-:W-:-:S05]  /*7d20*/  FFMA R5, R150, R153, R5 ;  /* 0x0000009996057223 */ /* 0x000fca0000000005 */
[----:B------:R-:W-:-:S04]  /*7d30*/  F2FP.BF16.F32.PACK_AB R5, RZ, R5 ;  /* 0x00000005ff05723e */ /* 0x000fc800000010ff */
[----:B------:R-:W-:Y:S01]  /*7d40*/  PRMT R2, R5, 0x7610, R2 ;  /* 0x0000761005027816 */ /* 0x000fe20000000002 */
[----:B------:R-:W-:-:S05]  /*7d50*/  @P0 IMAD.MOV.U32 R5, RZ, RZ, R11 ;  /* 0x000000ffff050224 */ /* 0x000fca00078e000b */
[----:B------:R0:W-:Y:S01]  /*7d60*/  @P0 STG.E.U16 desc[UR36][R4.64+0x1f0], R2 ;  /* 0x0001f00204000986 */ /* 0x0001e2000c101524 */
[----:B------:R-:W-:Y:S05]  /*7d70*/  @!P1 BRA `(.L_x_289) ;  /* 0x0000000000049947 */ /* 0x000fea0003800000 */
[----:B------:R4:W5:Y:S02]  /*7d80*/  LDG.E.LTC128B.U16 R22, desc[UR36][R8.64+0x1f2] ;  /* 0x0001f22408167981 */ /* 0x000964000c1e1520 */
.L_x_289:
[----:B------:R-:W-:Y:S05]  /*7d90*/  BSYNC B1 ;  /* 0x0000000000017941 */ /* 0x000fea0003800000 */
.L_x_288:
[----:B------:R-:W-:Y:S05]  /*7da0*/  @!P1 BRA `(.L_x_290) ;  /* 0x0000002400409947 */ /* 0x000fea0003800000 */
[----:B-----5:R-:W-:-:S04]  /*7db0*/  IMAD.U32 R3, R22, 0x10000, RZ ;  /* 0x0001000016037824 */ /* 0x020fc800078e00ff */
[----:B------:R-:W-:-:S04]  /*7dc0*/  FMUL R0, R3, R154 ;  /* 0x0000009a03007220 */ /* 0x000fc80000400000 */
[----:B------:R-:W-:-:S05]  /*7dd0*/  FFMA R0, R151, R153, R0 ;  /* 0x0000009997007223 */ /* 0x000fca0000000000 */
[----:B------:R-:W-:-:S05]  /*7de0*/  F2FP.BF16.F32.PACK_AB R0, RZ, R0 ;  /* 0x00000000ff00723e */ /* 0x000fca00000010ff */
[----:B------:R0:W-:Y:S01]  /*7df0*/  STG.E.U16 desc[UR36][R10.64+0x1f2], R0 ;  /* 0x0001f2000a007986 */ /* 0x0001e2000c101524 */
[----:B------:R-:W-:Y:S05]  /*7e00*/  BRA `(.L_x_290) ;  /* 0x0000002400287947 */ /* 0x000fea0003800000 */
.L_x_37:
[----:B------:R-:W-:Y:S01]  /*7e10*/  ISETP.GT.AND P2, PT, R0, 0x1, PT ;  /* 0x000000010000780c */ /* 0x000fe20003f44270 */
[----:B------:R-:W-:Y:S01]  /*7e20*/  ULDC.64 UR4, c[0x0][0x5c0] ;  /* 0x0001700000047ab9 */ /* 0x000fe20000000a00 */
[-C--:B------:R-:W-:Y:S01]  /*7e30*/  FMUL R24, R24, R153.reuse ;  /* 0x0000009918187220 */ /* 0x080fe20000400000 */
[-C--:B------:R-:W-:Y:S01]  /*7e40*/  FMUL R25, R25, R153.reuse ;  /* 0x0000009919197220 */ /* 0x080fe20000400000 */
[----:B------:R-:W-:Y:S01]  /*7e50*/  ISETP.GT.AND P1, PT, R3, RZ, P2 ;  /* 0x000000ff0300720c */ /* 0x000fe20001724270 */
[-C--:B------:R-:W-:Y:S01]  /*7e60*/  FMUL R26, R26, R153.reuse ;  /* 0x000000991a1a7220 */ /* 0x080fe20000400000 */
[----:B------:R-:W-:Y:S01]  /*7e70*/  LEA R4, P4, R6, UR4, 0x1 ;  /* 0x0000000406047c11 */ /* 0x000fe2000f8808ff */
[-C--:B------:R-:W-:Y:S01]  /*7e80*/  FMUL R27, R27, R153.reuse ;  /* 0x000000991b1b7220 */ /* 0x080fe20000400000 */
[----:B------:R-:W-:Y:S01]  /*7e90*/  F2FP.BF16.F32.PACK_AB R24, RZ, R24 ;  /* 0x00000018ff18723e */ /* 0x000fe200000010ff */
[-C--:B------:R-:W-:Y:S01]  /*7ea0*/  FMUL R28, R28, R153.reuse ;  /* 0x000000991c1c7220 */ /* 0x080fe20000400000 */
[----:B------:R-:W-:Y:S01]  /*7eb0*/  LEA.HI.X R5, R6, UR5, R181, 0x1, P4 ;  /* 0x0000000506057c11 */ /* 0x000fe2000a0f0cb5 */
[----:B------:R-:W-:Y:S01]  /*7ec0*/  FMUL R29, R29, R153 ;  /* 0x000000991d1d7220 */ /* 0x000fe20000400000 */
[----:B------:R-:W-:Y:S01]  /*7ed0*/  F2FP.BF16.F32.PACK_AB R25, RZ, R25 ;  /* 0x00000019ff19723e */ /* 0x000fe200000010ff */
[-C--:B------:R-:W-:Y:S01]  /*7ee0*/  FMUL R30, R30, R153.reuse ;  /* 0x000000991e1e7220 */ /* 0x080fe20000400000 */
[----:B------:R-:W-:Y:S01]  /*7ef0*/  ISETP.GT.AND P2, PT, R3, 0x8, P2 ;  /* 0x000000080300780c */ /* 0x000fe20001744270 */
[----:B------:R-:W-:Y:S01]  /*7f00*/  @P3 STG.E.U16 desc[UR36][R4.64], R24 ;  /* 0x0000001804003986 */ /* 0x000fe2000c101524 */
[C---:B------:R-:W-:Y:S01]  /*7f10*/  SHF.L.U64.HI R11, R10.reuse, 0x4, R11 ;  /* 0x000000040a0b7819 */ /* 0x040fe2000001020b */
[-C--:B------:R-:W-:Y:S01]  /*7f20*/  FMUL R31, R31, R153.reuse ;  /* 0x000000991f1f7220 */ /* 0x080fe20000400000 */
[----:B------:R-:W-:Y:S01]  /*7f30*/  LEA R6, P3, R10, R4, 0x4 ;  /* 0x000000040a067211 */ /* 0x000fe200078620ff */
[----:B------:R-:W-:Y:S01]  /*7f40*/  @P1 STG.E.U16 desc[UR36][R4.64+0x2], R25 ;  /* 0x0000021904001986 */ /* 0x000fe2000c101524 */
[----:B------:R-:W-:Y:S01]  /*7f50*/  ISETP.GT.AND P1, PT, R3, 0x8, P0 ;  /* 0x000000080300780c */ /* 0x000fe20000724270 */
[----:B------:R-:W-:Y:S01]  /*7f60*/  FMUL R32, R32, R153 ;  /* 0x0000009920207220 */ /* 0x000fe20000400000 */
[----:B------:R-:W-:Y:S01]  /*7f70*/  F2FP.BF16.F32.PACK_AB R26, RZ, R26 ;  /* 0x0000001aff1a723e */ /* 0x000fe200000010ff */
[----:B------:R-:W-:Y:S01]  /*7f80*/  IMAD.X R7, R11, 0x1, R5, P3 ;  /* 0x000000010b077824 */ /* 0x000fe200018e0605 */
[----:B------:R-:W-:Y:S01]  /*7f90*/  F2FP.BF16.F32.PACK_AB R27, RZ, R27 ;  /* 0x0000001bff1b723e */ /* 0x000fe200000010ff */
[-C--:B------:R-:W-:Y:S01]  /*7fa0*/  FMUL R33, R33, R153.reuse ;  /* 0x0000009921217220 */ /* 0x080fe20000400000 */
[----:B------:R-:W-:Y:S01]  /*7fb0*/  ISETP.GT.AND P0, PT, R0, 0x8, PT ;  /* 0x000000080000780c */ /* 0x000fe20003f04270 */
[-C--:B------:R-:W-:Y:S01]  /*7fc0*/  FMUL R34, R34, R153.reuse ;  /* 0x0000009922227220 */ /* 0x080fe20000400000 */
[----:B------:R-:W-:Y:S01]  /*7fd0*/  F2FP.BF16.F32.PACK_AB R28, RZ, R28 ;  /* 0x0000001cff1c723e */ /* 0x000fe200000010ff */
[-C--:B------:R-:W-:Y:S01]  /*7fe0*/  FMUL R35, R35, R153.reuse ;  /* 0x0000009923237220 */ /* 0x080fe20000400000 */
[C---:B------:R-:W-:Y:S01]  /*7ff0*/  ISETP.GT.AND P4, PT, R3.reuse, RZ, P0 ;  /* 0x000000ff0300720c */ /* 0x040fe20000784270 */
[----:B------:R-:W-:Y:S01]  /*8000*/  FMUL R36, R36, R153 ;  /* 0x0000009924247220 */ /* 0x000fe20000400000 */
[----:B------:R-:W-:Y:S01]  /*8010*/  F2FP.BF16.F32.PACK_AB R29, RZ, R29 ;  /* 0x0000001dff1d723e */ /* 0x000fe200000010ff */
[----:B------:R-:W-:Y:S01]  /*8020*/  @P1 STG.E.U16 desc[UR36][R6.64], R26 ;  /* 0x0000001a06001986 */ /* 0x000fe2000c101524 */
[----:B------:R-:W-:Y:S01]  /*8030*/  ISETP.GT.AND P1, PT, R3, 0x8, P0 ;  /* 0x000000080300780c */ /* 0x000fe20000724270 */
[-C--:B------:R-:W-:Y:S01]  /*8040*/  FMUL R37, R37, R153.reuse ;  /* 0x0000009925257220 */ /* 0x080fe20000400000 */
[----:B------:R-:W-:Y:S01]  /*8050*/  F2FP.BF16.F32.PACK_AB R30, RZ, R30 ;  /* 0x0000001eff1e723e */ /* 0x000fe200000010ff */
[----:B------:R-:W-:Y:S01]  /*8060*/  @P2 STG.E.U16 desc[UR36][R6.64+0x2], R27 ;  /* 0x0000021b06002986 */ /* 0x000fe2000c101524 */
[----:B------:R-:W-:Y:S01]  /*8070*/  ISETP.GT.AND P2, PT, R0, 0x9, PT ;  /* 0x000000090000780c */ /* 0x000fe20003f44270 */
[----:B------:R-:W-:Y:S01]  /*8080*/  FMUL R38, R38, R153 ;  /* 0x0000009926267220 */ /* 0x000fe20000400000 */
[----:B------:R-:W-:Y:S01]  /*8090*/  F2FP.BF16.F32.PACK_AB R31, RZ, R31 ;  /* 0x0000001fff1f723e */ /* 0x000fe200000010ff */
[-C--:B------:R-:W-:Y:S01]  /*80a0*/  FMUL R39, R39, R153.reuse ;  /* 0x0000009927277220 */ /* 0x080fe20000400000 */
[C---:B------:R-:W-:Y:S01]  /*80b0*/  ISETP.GT.AND P3, PT, R3.reuse, RZ, P2 ;  /* 0x000000ff0300720c */ /* 0x040fe20001764270 */
[----:B------:R-:W-:Y:S01]  /*80c0*/  @P4 STG.E.U16 desc[UR36][R4.64+0x10], R28 ;  /* 0x0000101c04004986 */ /* 0x000fe2000c101524 */
[----:B------:R-:W-:Y:S01]  /*80d0*/  ISETP.GT.AND P2, PT, R3, 0x8, P2 ;  /* 0x000000080300780c */ /* 0x000fe20001744270 */
[-C--:B------:R-:W-:Y:S01]  /*80e0*/  FMUL R40, R40, R153.reuse ;  /* 0x0000009928287220 */ /* 0x080fe20000400000 */
[----:B------:R-:W-:Y:S01]  /*80f0*/  ISETP.GT.AND P0, PT, R0, 0x10, PT ;  /* 0x000000100000780c */ /* 0x000fe20003f04270 */
[-C--:B------:R-:W-:Y:S01]  /*8100*/  FMUL R41, R41, R153.reuse ;  /* 0x0000009929297220 */ /* 0x080fe20000400000 */
[----:B------:R-:W-:Y:S01]  /*8110*/  F2FP.BF16.F32.PACK_AB R32, RZ, R32 ;  /* 0x00000020ff20723e */ /* 0x000fe200000010ff */
[-C--:B------:R-:W-:Y:S01]  /*8120*/  FMUL R42, R42, R153.reuse ;  /* 0x000000992a2a7220 */ /* 0x080fe20000400000 */
[----:B------:R-:W-:Y:S01]  /*8130*/  ISETP.GT.AND P4, PT, R3, RZ, P0 ;  /* 0x000000ff0300720c */ /* 0x000fe20000784270 */
[----:B------:R-:W-:Y:S01]  /*8140*/  FMUL R43, R43, R153 ;  /* 0x000000992b2b7220 */ /* 0x000fe20000400000 */
[----:B------:R-:W-:Y:S01]  /*8150*/  F2FP.BF16.F32.PACK_AB R33, RZ, R33 ;  /* 0x00000021ff21723e */ /* 0x000fe200000010ff */
[-C--:B------:R-:W-:Y:S01]  /*8160*/  FMUL R44, R44, R153.reuse ;  /* 0x000000992c2c7220 */ /* 0x080fe20000400000 */
[----:B------:R-:W-:Y:S01]  /*8170*/  F2FP.BF16.F32.PACK_AB R34, RZ, R34 ;  /* 0x00000022ff22723e */ /* 0x000fe200000010ff */
[----:B------:R-:W-:Y:S01]  /*8180*/  @P3 STG.E.U16 desc[UR36][R4.64+0x12], R29 ;  /* 0x0000121d04003986 */ /* 0x000fe2000c101524 */
[----:B------:R-:W-:Y:S01]  /*8190*/  ISETP.GT.AND P3, PT, R0, 0x11, PT ;  /* 0x000000110000780c */ /* 0x000fe20003f64270 */
[----:B------:R-:W-:Y:S01]  /*81a0*/  FMUL R45, R45, R153 ;  /* 0x000000992d2d7220 */ /* 0x000fe20000400000 */
[----:B------:R-:W-:Y:S01]  /*81b0*/  F2FP.BF16.F32.PACK_AB R35, RZ, R35 ;  /* 0x00000023ff23723e */ /* 0x000fe200000010ff */
[----:B------:R-:W-:Y:S01]  /*81c0*/  @P1 STG.E.U16 desc[UR36][R6.64+0x10], R30 ;  /* 0x0000101e06001986 */ /* 0x000fe2000c101524 */
[C---:B------:R-:W-:Y:S01]  /*81d0*/  ISETP.GT.AND P1, PT, R3.reuse, 0x8, P0 ;  /* 0x000000080300780c */ /* 0x040fe20000724270 */
[-C--:B------:R-:W-:Y:S01]  /*81e0*/  FMUL R46, R46, R153.reuse ;  /* 0x000000992e2e7220 */ /* 0x080fe20000400000 */
[----:B------:R-:W-:Y:S01]  /*81f0*/  ISETP.GT.AND P0, PT, R0, 0x18, PT ;  /* 0x000000180000780c */ /* 0x000fe20003f04270 */
[----:B------:R-:W-:Y:S01]  /*8200*/  @P2 STG.E.U16 desc[UR36][R6.64+0x12], R31 ;  /* 0x0000121f06002986 */ /* 0x000fe2000c101524 */
[----:B------:R-:W-:Y:S01]  /*8210*/  ISETP.GT.AND P2, PT, R3, RZ, P3 ;  /* 0x000000ff0300720c */ /* 0x000fe20001f44270 */
[-C--:B------:R-:W-:Y:S01]  /*8220*/  FMUL R47, R47, R153.reuse ;  /* 0x000000992f2f7220 */ /* 0x080fe20000400000 */
[C---:B------:R-:W-:Y:S01]  /*8230*/  ISETP.GT.AND P3, PT, R3.reuse, 0x8, P3 ;  /* 0x000000080300780c */ /* 0x040fe20001f64270 */
[----:B------:R-:W-:Y:S01]  /*8240*/  @P4 STG.E.U16 desc[UR36][R4.64+0x20], R32 ;  /* 0x0000202004004986 */ /* 0x000fe2000c101524 */
[----:B------:R-:W-:Y:S01]  /*8250*/  ISETP.GT.AND P4, PT, R3, RZ, P0 ;  /* 0x000000ff0300720c */ /* 0x000fe20000784270 */
[-C--:B------:R-:W-:Y:S01]  /*8260*/  FMUL R48, R48, R153.reuse ;  /* 0x0000009930307220 */ /* 0x080fe20000400000 */
[----:B------:R-:W-:Y:S01]  /*8270*/  F2FP.BF16.F32.PACK_AB R36, RZ, R36 ;  /* 0x00000024ff24723e */ /* 0x000fe200000010ff */
[----:B------:R-:W-:Y:S01]  /*8280*/  FMUL R49, R49, R153 ;  /* 0x0000009931317220 */ /* 0x000fe20000400000 */
[----:B------:R-:W-:Y:S01]  /*8290*/  F2FP.BF16.F32.PACK_AB R37, RZ, R37 ;  /* 0x00000025ff25723e */ /* 0x000fe200000010ff */
[-C--:B------:R-:W-:Y:S01]  /*82a0*/  FMUL R50, R50, R153.reuse ;  /* 0x0000009932327220 */ /* 0x080fe20000400000 */
[----:B------:R-:W-:Y:S01]  /*82b0*/  F2FP.BF16.F32.PACK_AB R38, RZ, R38 ;  /* 0x00000026ff26723e */ /* 0x000fe200000010ff */
[----:B------:R-:W-:Y:S01]  /*82c0*/  FMUL R51, R51, R153 ;  /* 0x0000009933337220 */ /* 0x000fe20000400000 */
[----:B------:R-:W-:Y:S01]  /*82d0*/  F2FP.BF16.F32.PACK_AB R39, RZ, R39 ;  /* 0x00000027ff27723e */ /* 0x000fe200000010ff */
[----:B------:R-:W-:Y:S01]  /*82e0*/  @P2 STG.E.U16 desc[UR36][R4.64+0x22], R33 ;  /* 0x0000222104002986 */ /* 0x000fe2000c101524 */
[----:B------:R-:W-:Y:S01]  /*82f0*/  F2FP.BF16.F32.PACK_AB R40, RZ, R40 ;  /* 0x00000028ff28723e */ /* 0x000fe200000010ff */
[----:B------:R-:W-:Y:S01]  /*8300*/  FMUL R52, R52, R153 ;  /* 0x0000009934347220 */ /* 0x000fe20000400000 */
[----:B------:R-:W-:Y:S01]  /*8310*/  F2FP.BF16.F32.PACK_AB R41, RZ, R41 ;  /* 0x00000029ff29723e */ /* 0x000fe200000010ff */
[----:B------:R-:W-:Y:S01]  /*8320*/  @P1 STG.E.U16 desc[UR36][R6.64+0x20], R34 ;  /* 0x0000202206001986 */ /* 0x000fe2000c101524 */
[----:B------:R-:W-:Y:S01]  /*8330*/  ISETP.GT.AND P1, PT, R3, 0x8, P0 ;  /* 0x000000080300780c */ /* 0x000fe20000724270 */
[-C--:B------:R-:W-:Y:S01]  /*8340*/  FMUL R53, R53, R153.reuse ;  /* 0x0000009935357220 */ /* 0x080fe20000400000 */
[C---:B------:R-:W-:Y:S01]  /*8350*/  ISETP.GT.AND P0, PT, R0.reuse, 0x20, PT ;  /* 0x000000200000780c */ /* 0x040fe20003f04270 */
[----:B------:R-:W-:Y:S01]  /*8360*/  @P3 STG.E.U16 desc[UR36][R6.64+0x22], R35 ;  /* 0x0000222306003986 */ /* 0x000fe2000c101524 */
[----:B------:R-:W-:Y:S01]  /*8370*/  ISETP.GT.AND P3, PT, R0, 0x19, PT ;  /* 0x000000190000780c */ /* 0x000fe20003f64270 */
[-C--:B------:R-:W-:Y:S01]  /*8380*/  FMUL R54, R54, R153.reuse ;  /* 0x0000009936367220 */ /* 0x080fe20000400000 */
[----:B------:R-:W-:Y:S01]  /*8390*/  F2FP.BF16.F32.PACK_AB R42, RZ, R42 ;  /* 0x0000002aff2a723e */ /* 0x000fe200000010ff */
[----:B------:R-:W-:Y:S01]  /*83a0*/  @P4 STG.E.U16 desc[UR36][R4.64+0x30], R36 ;  /* 0x0000302404004986 */ /* 0x000fe2000c101524 */
[----:B------:R-:W-:Y:S01]  /*83b0*/  ISETP.GT.AND P2, PT, R3, RZ, P3 ;  /* 0x000000ff0300720c */ /* 0x000fe20001f44270 */
[-C--:B------:R-:W-:Y:S01]  /*83c0*/  FMUL R55, R55, R153.reuse ;  /* 0x0000009937377220 */ /* 0x080fe20000400000 */
[C---:B------:R-:W-:Y:S01]  /*83d0*/  ISETP.GT.AND P3, PT, R3.reuse, 0x8, P3 ;  /* 0x000000080300780c */ /* 0x040fe20001f64270 */
[-C--:B------:R-:W-:Y:S01]  /*83e0*/  FMUL R56, R56, R153.reuse ;  /* 0x0000009938387220 */ /* 0x080fe20000400000 */
[----:B------:R-:W-:Y:S01]  /*83f0*/  ISETP.GT.AND P4, PT, R3, RZ, P0 ;  /* 0x000000ff0300720c */ /* 0x000fe20000784270 */
[----:B------:R-:W-:Y:S01]  /*8400*/  FMUL R57, R57, R153 ;  /* 0x0000009939397220 */ /* 0x000fe20000400000 */
[----:B------:R-:W-:Y:S01]  /*8410*/  F2FP.BF16.F32.PACK_AB R43, RZ, R43 ;  /* 0x0000002bff2b723e */ /* 0x000fe200000010ff */
[-C--:B------:R-:W-:Y:S01]  /*8420*/  FMUL R58, R58, R153.reuse ;  /* 0x000000993a3a7220 */ /* 0x080fe20000400000 */
[----:B------:R-:W-:Y:S01]  /*8430*/  F2FP.BF16.F32.PACK_AB R44, RZ, R44 ;  /* 0x0000002cff2c723e */ /* 0x000fe200000010ff */
[----:B------:R-:W-:Y:S01]  /*8440*/  FMUL R59, R59, R153 ;  /* 0x000000993b3b7220 */ /* 0x000fe20000400000 */
[----:B------:R-:W-:Y:S01]  /*8450*/  F2FP.BF16.F32.PACK_AB R45, RZ, R45 ;  /* 0x0000002dff2d723e */ /* 0x000fe200000010ff */
[----:B------:R-:W-:Y:S01]  /*8460*/  FMUL R60, R60, R153 ;  /* 0x000000993c3c7220 */ /* 0x000fe20000400000 */
[----:B------:R-:W-:Y:S01]  /*8470*/  F2FP.BF16.F32.PACK_AB R46, RZ, R46 ;  /* 0x0000002eff2e723e */ /* 0x000fe200000010ff */
[----:B------:R-:W-:Y:S01]  /*8480*/  @P2 STG.E.U16 desc[UR36][R4.64+0x32], R37 ;  /* 0x0000322504002986 */ /* 0x000fe2000c101524 */
[----:B------:R-:W-:Y:S01]  /*8490*/  F2FP.BF16.F32.PACK_AB R47, RZ, R47 ;  /* 0x0000002fff2f723e */ /* 0x000fe200000010ff */
[-C--:B------:R-:W-:Y:S01]  /*84a0*/  FMUL R61, R61, R153.reuse ;  /* 0x000000993d3d7220 */ /* 0x080fe20000400000 */
[----:B------:R-:W-:Y:S01]  /*84b0*/  F2FP.BF16.F32.PACK_AB R48, RZ, R48 ;  /* 0x00000030ff30723e */ /* 0x000fe200000010ff */
[----:B------:R-:W-:Y:S01]  /*84c0*/  @P1 STG.E.U16 desc[UR36][R6.64+0x30], R38 ;  /* 0x0000302606001986 */ /* 0x000fe2000c101524 */
[----:B------:R-:W-:Y:S01]  /*84d0*/  ISETP.GT.AND P1, PT, R3, 0x8, P0 ;  /* 0x000000080300780c */ /* 0x000fe20000724270 */
[-C--:B------:R-:W-:Y:S01]  /*84e0*/  FMUL R62, R62, R153.reuse ;  /* 0x000000993e3e7220 */ /* 0x080fe20000400000 */
[C---:B------:R-:W-:Y:S01]  /*84f0*/  ISETP.GT.AND P0, PT, R0.reuse, 0x28, PT ;  /* 0x000000280000780c */ /* 0x040fe20003f04270 */
[----:B------:R-:W-:Y:S01]  /*8500*/  @P3 STG.E.U16 desc[UR36][R6.64+0x32], R39 ;  /* 0x0000322706003986 */ /* 0x000fe2000c101524 */
[----:B------:R-:W-:Y:S01]  /*8510*/  ISETP.GT.AND P3, PT, R0, 0x21, PT ;  /* 0x000000210000780c */ /* 0x000fe20003f64270 */
[----:B------:R-:W-:Y:S01]  /*8520*/  FMUL R63, R63, R153 ;  /* 0x000000993f3f7220 */ /* 0x000fe20000400000 */
[----:B------:R-:W-:Y:S01]  /*8530*/  F2FP.BF16.F32.PACK_AB R49, RZ, R49 ;  /* 0x00000031ff31723e */ /* 0x000fe200000010ff */
[----:B------:R-:W-:Y:S01]  /*8540*/  @P4 STG.E.U16 desc[UR36][R4.64+0x40], R40 ;  /* 0x0000402804004986 */ /* 0x000fe2000c101524 */
[C---:B------:R-:W-:Y:S01]  /*8550*/  ISETP.GT.AND P2, PT, R3.reuse, RZ, P3 ;  /* 0x000000ff0300720c */ /* 0x040fe20001f44270 */
[-C--:B------:R-:W-:Y:S01]  /*8560*/  FMUL R64, R64, R153.reuse ;  /* 0x0000009940407220 */ /* 0x080fe20000400000 */
[----:B------:R-:W-:Y:S01]  /*8570*/  ISETP.GT.AND P3, PT, R3, 0x8, P3 ;  /* 0x000000080300780c */ /* 0x000fe20001f64270 */
[-C--:B------:R-:W-:Y:S01]  /*8580*/  FMUL R65, R65, R153.reuse ;  /* 0x0000009941417220 */ /* 0x080fe20000400000 */
        /* <DEDUP_REMOVED lines=248> */
[----:B------:R-:W-:-:S02]  /*9510*/  ISETP.GT.AND P1, PT, R3, 0x8, P0 ;  /* 0x000000080300780c */ /* 0x000fc40000724270 */
[C---:B------:R-:W-:Y:S01]  /*9520*/  ISETP.GT.AND P0, PT, R0.reuse, 0x78, PT ;  /* 0x000000780000780c */ /* 0x040fe20003f04270 */
[----:B------:R-:W-:Y:S01]  /*9530*/  @P3 STG.E.U16 desc[UR36][R6.64+0xd2], R79 ;  /* 0x0000d24f06003986 */ /* 0x000fe2000c101524 */
[----:B------:R-:W-:Y:S02]  /*9540*/  ISETP.GT.AND P3, PT, R0, 0x71, PT ;  /* 0x000000710000780c */ /* 0x000fe40003f64270 */
[----:B------:R-:W-:Y:S01]  /*9550*/  F2FP.BF16.F32.PACK_AB R119, RZ, R119 ;  /* 0x00000077ff77723e */ /* 0x000fe200000010ff */
[----:B------:R-:W-:Y:S01]  /*9560*/  @P4 STG.E.U16 desc[UR36][R4.64+0xe0], R80 ;  /* 0x0000e05004004986 */ /* 0x000fe2000c101524 */
[C---:B------:R-:W-:Y:S02]  /*9570*/  ISETP.GT.AND P2, PT, R3.reuse, RZ, P3 ;  /* 0x000000ff0300720c */ /* 0x040fe40001f44270 */
[C---:B------:R-:W-:Y:S02]  /*9580*/  ISETP.GT.AND P3, PT, R3.reuse, 0x8, P3 ;  /* 0x000000080300780c */ /* 0x040fe40001f64270 */
[----:B------:R-:W-:-:S02]  /*9590*/  ISETP.GT.AND P4, PT, R3, RZ, P0 ;  /* 0x000000ff0300720c */ /* 0x000fc40000784270 */
[----:B------:R-:W-:Y:S02]  /*95a0*/  F2FP.BF16.F32.PACK_AB R120, RZ, R120 ;  /* 0x00000078ff78723e */ /* 0x000fe400000010ff */
[----:B------:R-:W-:Y:S02]  /*95b0*/  F2FP.BF16.F32.PACK_AB R121, RZ, R121 ;  /* 0x00000079ff79723e */ /* 0x000fe400000010ff */
[----:B------:R-:W-:Y:S02]  /*95c0*/  F2FP.BF16.F32.PACK_AB R122, RZ, R122 ;  /* 0x0000007aff7a723e */ /* 0x000fe400000010ff */
[----:B------:R-:W-:Y:S01]  /*95d0*/  F2FP.BF16.F32.PACK_AB R123, RZ, R123 ;  /* 0x0000007bff7b723e */ /* 0x000fe200000010ff */
[----:B------:R-:W-:Y:S01]  /*95e0*/  @P2 STG.E.U16 desc[UR36][R4.64+0xe2], R81 ;  /* 0x0000e25104002986 */ /* 0x000fe2000c101524 */
[----:B------:R-:W-:Y:S02]  /*95f0*/  F2FP.BF16.F32.PACK_AB R124, RZ, R124 ;  /* 0x0000007cff7c723e */ /* 0x000fe400000010ff */
        /* <DEDUP_REMOVED lines=66> */
[----:B------:R-:W-:Y:S04]  /*9a20*/  @P2 STG.E.U16 desc[UR36][R4.64+0x122], R97 ;  /* 0x0001226104002986 */ /* 0x000fe8000c101524 */
[----:B------:R-:W-:Y:S01]  /*9a30*/  @P1 STG.E.U16 desc[UR36][R6.64+0x120], R98 ;  /* 0x0001206206001986 */ /* 0x000fe2000c101524 */
[----:B------:R-:W-:-:S02]  /*9a40*/  ISETP.GT.AND P1, PT, R3, 0x8, P0 ;  /* 0x000000080300780c */ /* 0x000fc40000724270 */
[C---:B------:R-:W-:Y:S01]  /*9a50*/  ISETP.GT.AND P0, PT, R0.reuse, 0xa0, PT ;  /* 0x000000a00000780c */ /* 0x040fe20003f04270 */
[----:B------:R-:W-:Y:S01]  /*9a60*/  @P3 STG.E.U16 desc[UR36][R6.64+0x122], R99 ;  /* 0x0001226306003986 */ /* 0x000fe2000c101524 */
[----:B------:R-:W-:-:S03]  /*9a70*/  ISETP.GT.AND P3, PT, R0, 0x99, PT ;  /* 0x000000990000780c */ /* 0x000fc60003f64270 */
[----:B------:R-:W-:Y:S01]  /*9a80*/  @P4 STG.E.U16 desc[UR36][R4.64+0x130], R100 ;  /* 0x0001306404004986 */ /* 0x000fe2000c101524 */
[C---:B------:R-:W-:Y:S02]  /*9a90*/  ISETP.GT.AND P2, PT, R3.reuse, RZ, P3 ;  /* 0x000000ff0300720c */ /* 0x040fe40001f44270 */
[C---:B------:R-:W-:Y:S02]  /*9aa0*/  ISETP.GT.AND P3, PT, R3.reuse, 0x8, P3 ;  /* 0x000000080300780c */ /* 0x040fe40001f64270 */
[----:B------:R-:W-:-:S09]  /*9ab0*/  ISETP.GT.AND P4, PT, R3, RZ, P0 ;  /* 0x000000ff0300720c */ /* 0x000fd20000784270 */
[----:B------:R-:W-:Y:S04]  /*9ac0*/  @P2 STG.E.U16 desc[UR36][R4.64+0x132], R101 ;  /* 0x0001326504002986 */ /* 0x000fe8000c101524 */
[----:B------:R-:W-:Y:S01]  /*9ad0*/  @P1 STG.E.U16 desc[UR36][R6.64+0x130], R102 ;  /* 0x0001306606001986 */ /* 0x000fe2000c101524 */
[----:B------:R-:W-:Y:S02]  /*9ae0*/  ISETP.GT.AND P1, PT, R3, 0x8, P0 ;  /* 0x000000080300780c */ /* 0x000fe40000724270 */
        /* <DEDUP_REMOVED lines=76> */
[C---:B------:R-:W-:Y:S02]  /*9fb0*/  ISETP.GT.AND P3, PT, R3.reuse, RZ, P0 ;  /* 0x000000ff0300720c */ /* 0x040fe40000764270 */
[----:B------:R-:W-:-:S07]  /*9fc0*/  ISETP.GT.AND P0, PT, R3, 0x8, P0 ;  /* 0x000000080300780c */ /* 0x000fce0000704270 */
[----:B------:R-:W-:Y:S04]  /*9fd0*/  @P2 STG.E.U16 desc[UR36][R4.64+0x1b2], R133 ;  /* 0x0001b28504002986 */ /* 0x000fe8000c101524 */
[----:B------:R-:W-:Y:S01]  /*9fe0*/  @P1 STG.E.U16 desc[UR36][R6.64+0x1b0], R134 ;  /* 0x0001b08606001986 */ /* 0x000fe2000c101524 */
[----:B------:R-:W-:-:S03]  /*9ff0*/  ISETP.GT.AND P1, PT, R0, 0xe8, PT ;  /* 0x000000e80000780c */ /* 0x000fc60003f24270 */
        /* <DEDUP_REMOVED lines=11> */
[C---:B------:R-:W-:Y:S02]  /*a0b0*/  ISETP.GT.AND P2, PT, R3.reuse, RZ, P0 ;  /* 0x000000ff0300720c */ /* 0x040fe40000744270 */
[----:B------:R-:W-:Y:S01]  /*a0c0*/  ISETP.GT.AND P0, PT, R3, 0x8, P0 ;  /* 0x000000080300780c */ /* 0x000fe20000704270 */
[----:B------:R-:W-:Y:S01]  /*a0d0*/  @P3 STG.E.U16 desc[UR36][R4.64+0x1d0], R140 ;  /* 0x0001d08c04003986 */ /* 0x000fe2000c101524 */
[----:B------:R-:W-:-:S04]  /*a0e0*/  ISETP.GT.AND P3, PT, R0, 0xf0, PT ;  /* 0x000000f00000780c */ /* 0x000fc80003f64270 */
[C---:B------:R-:W-:Y:S02]  /*a0f0*/  ISETP.GT.AND P4, PT, R3.reuse, RZ, P3 ;  /* 0x000000ff0300720c */ /* 0x040fe40001f84270 */
[----:B------:R-:W-:-:S03]  /*a100*/  ISETP.GT.AND P3, PT, R3, 0x8, P3 ;  /* 0x000000080300780c */ /* 0x000fc60001f64270 */
[----:B------:R-:W-:Y:S01]  /*a110*/  @P2 STG.E.U16 desc[UR36][R4.64+0x1d2], R141 ;  /* 0x0001d28d04002986 */ /* 0x000fe2000c101524 */
[----:B------:R-:W-:-:S03]  /*a120*/  ISETP.GT.AND P2, PT, R0, 0xf8, PT ;  /* 0x000000f80000780c */ /* 0x000fc60003f44270 */
[----:B------:R-:W-:Y:S01]  /*a130*/  @P1 STG.E.U16 desc[UR36][R6.64+0x1d0], R142 ;  /* 0x0001d08e06001986 */ /* 0x000fe2000c101524 */
[----:B------:R-:W-:-:S03]  /*a140*/  ISETP.GT.AND P1, PT, R0, 0xf9, PT ;  /* 0x000000f90000780c */ /* 0x000fc60003f24270 */
[----:B------:R-:W-:Y:S01]  /*a150*/  @P0 STG.E.U16 desc[UR36][R6.64+0x1d2], R143 ;  /* 0x0001d28f06000986 */ /* 0x000fe2000c101524 */
[----:B------:R-:W-:-:S03]  /*a160*/  ISETP.GT.AND P0, PT, R0, 0xf1, PT ;  /* 0x000000f10000780c */ /* 0x000fc60003f04270 */
[----:B------:R-:W-:Y:S01]  /*a170*/  @P4 STG.E.U16 desc[UR36][R4.64+0x1e0], R144 ;  /* 0x0001e09004004986 */ /* 0x000fe2000c101524 */
[C---:B------:R-:W-:Y:S02]  /*a180*/  ISETP.GT.AND P4, PT, R3.reuse, RZ, P0 ;  /* 0x000000ff0300720c */ /* 0x040fe40000784270 */
[----:B------:R-:W-:-:S11]  /*a190*/  ISETP.GT.AND P0, PT, R3, 0x8, P0 ;  /* 0x000000080300780c */ /* 0x000fd60000704270 */
[----:B------:R-:W-:Y:S01]  /*a1a0*/  @P4 STG.E.U16 desc[UR36][R4.64+0x1e2], R145 ;  /* 0x0001e29104004986 */ /* 0x000fe2000c101524 */
[C---:B------:R-:W-:Y:S01]  /*a1b0*/  ISETP.GT.AND P4, PT, R3.reuse, RZ, P2 ;  /* 0x000000ff0300720c */ /* 0x040fe20001784270 */
[----:B------:R-:W-:Y:S01]  /*a1c0*/  @P0 IMAD.MOV.U32 R2, RZ, RZ, R6 ;  /* 0x000000ffff020224 */ /* 0x000fe200078e0006 */
[C---:B------:R-:W-:Y:S01]  /*a1d0*/  ISETP.GT.AND P2, PT, R3.reuse, 0x8, P2 ;  /* 0x000000080300780c */ /* 0x040fe20001744270 */
[----:B------:R-:W-:Y:S01]  /*a1e0*/  @P3 STG.E.U16 desc[UR36][R6.64+0x1e0], R146 ;  /* 0x0001e09206003986 */ /* 0x000fe2000c101524 */
[C---:B------:R-:W-:Y:S02]  /*a1f0*/  ISETP.GT.AND P3, PT, R3.reuse, RZ, P1 ;  /* 0x000000ff0300720c */ /* 0x040fe40000f64270 */
[----:B------:R-:W-:Y:S01]  /*a200*/  ISETP.GT.AND P1, PT, R3, 0x8, P1 ;  /* 0x000000080300780c */ /* 0x000fe20000f24270 */
[----:B------:R-:W-:-:S05]  /*a210*/  @P0 IMAD.MOV.U32 R3, RZ, RZ, R7 ;  /* 0x000000ffff030224 */ /* 0x000fca00078e0007 */
[----:B------:R0:W-:Y:S02]  /*a220*/  @P0 STG.E.U16 desc[UR36][R2.64+0x1e2], R147 ;  /* 0x0001e29302000986 */ /* 0x0001e4000c101524 */
[----:B0-----:R-:W-:Y:S02]  /*a230*/  @P4 IMAD.MOV.U32 R2, RZ, RZ, R4 ;  /* 0x000000ffff024224 */ /* 0x001fe400078e0004 */
[----:B------:R-:W-:-:S05]  /*a240*/  @P4 IMAD.MOV.U32 R3, RZ, RZ, R5 ;  /* 0x000000ffff034224 */ /* 0x000fca00078e0005 */
[----:B------:R0:W-:Y:S04]  /*a250*/  @P4 STG.E.U16 desc[UR36][R2.64+0x1f0], R148 ;  /* 0x0001f09402004986 */ /* 0x0001e8000c101524 */
[----:B------:R1:W-:Y:S01]  /*a260*/  @P3 STG.E.U16 desc[UR36][R4.64+0x1f2], R149 ;  /* 0x0001f29504003986 */ /* 0x0003e2000c101524 */
[----:B0-----:R-:W-:Y:S02]  /*a270*/  @P2 IMAD.MOV.U32 R2, RZ, RZ, R6 ;  /* 0x000000ffff022224 */ /* 0x001fe400078e0006 */
[----:B------:R-:W-:-:S05]  /*a280*/  @P2 IMAD.MOV.U32 R3, RZ, RZ, R7 ;  /* 0x000000ffff032224 */ /* 0x000fca00078e0007 */
[----:B------:R1:W-:Y:S04]  /*a290*/  @P2 STG.E.U16 desc[UR36][R2.64+0x1f0], R150 ;  /* 0x0001f09602002986 */ /* 0x0003e8000c101524 */
[----:B------:R1:W-:Y:S02]  /*a2a0*/  @P1 STG.E.U16 desc[UR36][R6.64+0x1f2], R151 ;  /* 0x0001f29706001986 */ /* 0x0003e4000c101524 */
.L_x_290:
[----:B------:R-:W-:Y:S05]  /*a2b0*/  BSYNC B0 ;  /* 0x0000000000007941 */ /* 0x000fea0003800000 */
.L_x_36:
[----:B01----:R-:W2:Y:S01]  /*a2c0*/  LDL.64 R2, [R1] ;  /* 0x0000000001027983 */ /* 0x003ea20000100a00 */
[----:B------:R-:W-:Y:S01]  /*a2d0*/  ULDC.64 UR4, c[0x0][0x650] ;  /* 0x0001940000047ab9 */ /* 0x000fe20000000a00 */
[----:B------:R0:W-:Y:S01]  /*a2e0*/  SYNCS.ARRIVE.TRANS64.A1T0 RZ, [R162+UR45], RZ ;  /* 0x000000ffa2ff79a7 */ /* 0x0001e2000810002d */
[----:B------:R-:W-:Y:S01]  /*a2f0*/  PRMT R0, RZ, 0x7610, R0 ;  /* 0x00007610ff007816 */ /* 0x000fe20000000000 */
[----:B------:R-:W-:Y:S02]  /*a300*/  IMAD.MOV.U32 R19, RZ, RZ, -0x1 ;  /* 0xffffffffff137424 */ /* 0x000fe400078e00ff */
[----:B-----5:R-:W-:Y:S01]  /*a310*/  IMAD.MOV.U32 R22, RZ, RZ, -0x1 ;  /* 0xffffffffff167424 */ /* 0x020fe200078e00ff */
[----:B--2---:R-:W-:-:S04]  /*a320*/  LEA R18, P0, R2, R18, 0x1 ;  /* 0x0000001202127211 */ /* 0x004fc800078008ff */
[----:B------:R-:W-:Y:S01]  /*a330*/  LEA.HI.X R17, R2, R17, R23, 0x1, P0 ;  /* 0x0000001102117211 */ /* 0x000fe200000f0c17 */
[----:B------:R-:W-:Y:S01]  /*a340*/  IMAD.MOV.U32 R2, RZ, RZ, -0x1 ;  /* 0xffffffffff027424 */ /* 0x000fe200078e00ff */
[----:B------:R-:W-:-:S04]  /*a350*/  ISETP.GE.U32.AND P0, PT, R18, UR4, PT ;  /* 0x0000000412007c0c */ /* 0x000fc8000bf06070 */
[----:B------:R-:W-:-:S13]  /*a360*/  ISETP.GE.U32.AND.EX P0, PT, R17, UR5, PT, P0 ;  /* 0x0000000511007c0c */ /* 0x000fda000bf06100 */
[----:B0-----:R-:W-:Y:S05]  /*a370*/  @P0 BRA `(.L_x_291) ;  /* 0x0000000400700947 */ /* 0x001fea0003800000 */
[----:B------:R-:W0:Y:S01]  /*a380*/  S2R R10, SR_CTAID.X ;  /* 0x00000000000a7919 */ /* 0x000e220000002500 */
[----:B---34-:R-:W1:Y:S01]  /*a390*/  LDC.64 R8, c[0x0][0x628] ;  /* 0x00018a00ff087b82 */ /* 0x018e620000000a00 */
[----:B------:R-:W-:Y:S01]  /*a3a0*/  ULDC UR4, c[0x0][0x150] ;  /* 0x0000540000047ab9 */ /* 0x000fe20000000800 */
[----:B------:R-:W-:Y:S01]  /*a3b0*/  IMAD.MOV.U32 R6, RZ, RZ, R18 ;  /* 0x000000ffff067224 */ /* 0x000fe200078e0012 */
[----:B------:R-:W2:Y:S01]  /*a3c0*/  S2R R20, SR_CTAID.Y ;  /* 0x0000000000147919 */ /* 0x000ea20000002600 */
[----:B------:R-:W-:-:S04]  /*a3d0*/  IMAD.MOV.U32 R7, RZ, RZ, R17 ;  /* 0x000000ffff077224 */ /* 0x000fc800078e0011 */
[----:B------:R-:W3:Y:S08]  /*a3e0*/  LDC R15, c[0x0][0x144] ;  /* 0x00005100ff0f7b82 */ /* 0x000ef00000000800 */
[----:B------:R-:W4:Y:S08]  /*a3f0*/  LDC R0, c[0x0][0x630] ;  /* 0x00018c00ff007b82 */ /* 0x000f300000000800 */
[----:B------:R-:W2:Y:S01]  /*a400*/  LDC.64 R12, c[0x0][0x620] ;  /* 0x00018800ff0c7b82 */ /* 0x000ea20000000a00 */
[----:B-1----:R-:W-:-:S04]  /*a410*/  ISETP.NE.U32.AND P0, PT, R8, RZ, PT ;  /* 0x000000ff0800720c */ /* 0x002fc80003f05070 */
[----:B------:R-:W-:Y:S02]  /*a420*/  ISETP.NE.AND.EX P0, PT, R9, RZ, PT, P0 ;  /* 0x000000ff0900720c */ /* 0x000fe40003f05300 */
[----:B0-----:R-:W-:-:S05]  /*a430*/  I2FP.F32.U32 R2, R10 ;  /* 0x0000000a00027245 */ /* 0x001fca0000201000 */
[----:B------:R-:W-:-:S04]  /*a440*/  FMUL R2, R2, UR4 ;  /* 0x0000000402027c20 */ /* 0x000fc80008400000 */
[----:B------:R0:W1:Y:S02]  /*a450*/  F2I.U32.TRUNC.NTZ R14, R2 ;  /* 0x00000002000e7305 */ /* 0x000064000020f000 */
[----:B---34-:R-:W-:Y:S05]  /*a460*/  @!P0 BRA `(.L_x_292) ;  /* 0x0000000000288947 */ /* 0x018fea0003800000 */
[----:B------:R-:W3:Y:S02]  /*a470*/  LDC R3, c[0x0][0x634] ;  /* 0x00018d00ff037b82 */ /* 0x000ee40000000800 */
[----:B---3--:R-:W-:-:S05]  /*a480*/  IADD3 R7, P0, R18, R3, RZ ;  /* 0x0000000312077210 */ /* 0x008fca0007f1e0ff */
[----:B------:R-:W-:-:S04]  /*a490*/  IMAD.X R11, RZ, RZ, R17, P0 ;  /* 0x000000ffff0b7224 */ /* 0x000fc800000e0611 */
[----:B0-----:R-:W-:-:S04]  /*a4a0*/  IMAD.WIDE.U32 R2, R11, R8, RZ ;  /* 0x000000080b027225 */ /* 0x001fc800078e00ff */
[----:B------:R-:W-:-:S04]  /*a4b0*/  IMAD.WIDE.U32 R4, P0, R7, R9, R2 ;  /* 0x0000000907047225 */ /* 0x000fc80007800002 */
[----:B------:R-:W-:-:S04]  /*a4c0*/  IMAD.WIDE.U32 R2, R7, R8, RZ ;  /* 0x0000000807027225 */ /* 0x000fc800078e00ff */
[----:B------:R-:W-:Y:S01]  /*a4d0*/  IMAD.X R7, RZ, RZ, RZ, P0 ;  /* 0x000000ffff077224 */ /* 0x000fe200000e06ff */
[----:B------:R-:W-:Y:S01]  /*a4e0*/  IADD3 RZ, P0, R3, R4, RZ ;  /* 0x0000000403ff7210 */ /* 0x000fe20007f1e0ff */
[----:B------:R-:W-:-:S04]  /*a4f0*/  IMAD.MOV.U32 R6, RZ, RZ, R5 ;  /* 0x000000ffff067224 */ /* 0x000fc800078e0005 */
[----:B------:R-:W-:-:S08]  /*a500*/  IMAD.WIDE.U32.X R6, R11, R9, R6, P0 ;  /* 0x000000090b067225 */ /* 0x000fd000000e0406 */
.L_x_292:
[----:B------:R-:W3:Y:S01]  /*a510*/  LDC.64 R26, c[0x0][0x640] ;  /* 0x00019000ff1a7b82 */ /* 0x000ee20000000a00 */
[-C--:B------:R-:W-:Y:S01]  /*a520*/  SHF.R.U64 R11, R6, R0.reuse, R7 ;  /* 0x00000000060b7219 */ /* 0x080fe20000001207 */
[----:B------:R-:W-:Y:S01]  /*a530*/  IMAD.MOV.U32 R19, RZ, RZ, R17 ;  /* 0x000000ffff137224 */ /* 0x000fe200078e0011 */
[----:B------:R-:W-:Y:S01]  /*a540*/  SHF.R.U32.HI R0, RZ, R0, R7 ;  /* 0x00000000ff007219 */ /* 0x000fe20000011607 */
[----:B-1----:R-:W-:Y:S01]  /*a550*/  IMAD.MOV R14, RZ, RZ, -R14 ;  /* 0x000000ffff0e7224 */ /* 0x002fe200078e0a0e */
[----:B------:R-:W-:Y:S01]  /*a560*/  IADD3 R5, P0, RZ, -R11, RZ ;  /* 0x8000000bff057210 */ /* 0x000fe20007f1e0ff */
[----:B------:R-:W-:Y:S01]  /*a570*/  ULDC UR4, c[0x0][0x154] ;  /* 0x0000550000047ab9 */ /* 0x000fe20000000800 */
[----:B------:R-:W-:Y:S01]  /*a580*/  IMAD.MOV.U32 R7, RZ, RZ, 0x1 ;  /* 0x00000001ff077424 */ /* 0x000fe200078e00ff */
[----:B------:R-:W1:Y:S01]  /*a590*/  LDC R4, c[0x0][0x618] ;  /* 0x00018600ff047b82 */ /* 0x000e620000000800 */
[----:B------:R-:W-:Y:S02]  /*a5a0*/  IMAD R22, R15, R14, R10 ;  /* 0x0000000e0f167224 */ /* 0x000fe400078e020a */
[----:B------:R-:W-:-:S04]  /*a5b0*/  IMAD.X R3, RZ, RZ, ~R0, P0 ;  /* 0x000000ffff037224 */ /* 0x000fc800000e0e00 */
[-C--:B--2---:R-:W-:Y:S01]  /*a5c0*/  IMAD R0, R3, R12.reuse, RZ ;  /* 0x0000000c03007224 */ /* 0x084fe200078e02ff */
[----:B------:R-:W2:Y:S01]  /*a5d0*/  LDC R6, c[0x0][0x608] ;  /* 0x00018200ff067b82 */ /* 0x000ea20000000800 */
[----:B0-----:R-:W-:-:S04]  /*a5e0*/  IMAD.WIDE.U32 R2, R5, R12, R18 ;  /* 0x0000000c05027225 */ /* 0x001fc800078e0012 */
[----:B------:R-:W-:Y:S01]  /*a5f0*/  IMAD R5, R5, R13, R0 ;  /* 0x0000000d05057224 */ /* 0x000fe200078e0200 */
[----:B------:R-:W-:Y:S02]  /*a600*/  I2FP.F32.U32 R0, R20 ;  /* 0x0000001400007245 */ /* 0x000fe40000201000 */
[----:B------:R-:W0:Y:S01]  /*a610*/  LDC R24, c[0x0][0x658] ;  /* 0x00019600ff187b82 */ /* 0x000e220000000800 */
[----:B------:R-:W-:Y:S01]  /*a620*/  IMAD.IADD R3, R3, 0x1, R5 ;  /* 0x0000000103037824 */ /* 0x000fe200078e0205 */
[----:B---3--:R-:W-:Y:S01]  /*a630*/  ISETP.NE.U32.AND P0, PT, R26, RZ, PT ;  /* 0x000000ff1a00720c */ /* 0x008fe20003f05070 */
[----:B------:R-:W-:Y:S01]  /*a640*/  FMUL R0, R0, UR4 ;  /* 0x0000000400007c20 */ /* 0x000fe20008400000 */
[----:B------:R-:W-:Y:S02]  /*a650*/  IMAD.MOV.U32 R5, RZ, RZ, -0x1 ;  /* 0xffffffffff057424 */ /* 0x000fe400078e00ff */
[----:B------:R-:W-:Y:S01]  /*a660*/  ISETP.NE.AND.EX P0, PT, R27, RZ, PT, P0 ;  /* 0x000000ff1b00720c */ /* 0x000fe20003f05300 */
[----:B------:R3:W4:Y:S01]  /*a670*/  F2I.U32.TRUNC.NTZ R12, R0 ;  /* 0x00000000000c7305 */ /* 0x000722000020f000 */
[----:B------:R-:W3:Y:S01]  /*a680*/  LDC R15, c[0x0][0x148] ;  /* 0x00005200ff0f7b82 */ /* 0x000ee20000000800 */
[----:B-1----:R-:W-:-:S02]  /*a690*/  SHF.R.U64 R10, R2, R4, R3 ;  /* 0x00000004020a7219 */ /* 0x002fc40000001203 */
[----:B------:R-:W-:-:S05]  /*a6a0*/  SHF.R.U32.HI R3, RZ, R4, R3 ;  /* 0x00000004ff037219 */ /* 0x000fca0000011603 */
[----:B------:R-:W1:Y:S01]  /*a6b0*/  LDC R14, c[0x0][0x600] ;  /* 0x00018000ff0e7b82 */ /* 0x000e620000000800 */
[-CC-:B--2---:R-:W-:Y:S02]  /*a6c0*/  SHF.R.U64 R8, R10, R6.reuse, R3.reuse ;  /* 0x000000060a087219 */ /* 0x184fe40000001203 */
[----:B------:R-:W-:-:S05]  /*a6d0*/  SHF.R.U32.HI R3, RZ, R6, R3 ;  /* 0x00000006ff037219 */ /* 0x000fca0000011603 */
[----:B------:R-:W2:Y:S01]  /*a6e0*/  LDC R21, c[0x0][0x648] ;  /* 0x00019200ff157b82 */ /* 0x000ea20000000800 */
[-CC-:B0-----:R-:W-:Y:S02]  /*a6f0*/  SHF.R.U64 R13, R8, R24.reuse, R3.reuse ;  /* 0x00000018080d7219 */ /* 0x181fe40000001203 */
[-C--:B------:R-:W-:Y:S02]  /*a700*/  SHF.L.U32 R5, R5, R24.reuse, RZ ;  /* 0x0000001805057219 */ /* 0x080fe400000006ff */
[-C--:B------:R-:W-:Y:S01]  /*a710*/  SHF.R.U32.HI R3, RZ, R24.reuse, R3 ;  /* 0x00000018ff037219 */ /* 0x080fe20000011603 */
[----:B------:R-:W-:Y:S01]  /*a720*/  IMAD.MOV.U32 R2, RZ, RZ, R13 ;  /* 0x000000ffff027224 */ /* 0x000fe200078e000d */
[----:B------:R-:W-:Y:S01]  /*a730*/  SHF.L.U32 R24, R7, R24, RZ ;  /* 0x0000001807187219 */ /* 0x000fe200000006ff */
[----:B------:R-:W0:Y:S01]  /*a740*/  LDC R25, c[0x0][0x638] ;  /* 0x00018e00ff197b82 */ /* 0x000e220000000800 */
[----:B------:R-:W-:-:S07]  /*a750*/  LOP3.LUT R19, RZ, R5, RZ, 0x33, !PT ;  /* 0x00000005ff137212 */ /* 0x000fce00078e33ff */
[----:B------:R-:W0:Y:S01]  /*a760*/  LDC R28, c[0x0][0x610] ;  /* 0x00018400ff1c7b82 */ /* 0x000e220000000800 */
[----:B----4-:R-:W-:Y:S05]  /*a770*/  @!P0 BRA `(.L_x_293) ;  /* 0x0000000000288947 */ /* 0x010fea0003800000 */
[----:B---3--:R-:W3:Y:S02]  /*a780*/  LDC R0, c[0x0][0x64c] ;  /* 0x00019300ff007b82 */ /* 0x008ee40000000800 */
[----:B---3--:R-:W-:-:S05]  /*a790*/  IADD3 R7, P0, R13, R0, RZ ;  /* 0x000000000d077210 */ /* 0x008fca0007f1e0ff */
        /* <DEDUP_REMOVED lines=8> */
.L_x_293:
[----:B------:R-:W4:Y:S01]  /*a820*/  LDC R4, c[0x0][0x65c] ;  /* 0x00019700ff047b82 */ /* 0x000f220000000800 */
[----:B--23--:R-:W-:Y:S01]  /*a830*/  SHF.R.U64 R0, R2, R21, R3 ;  /* 0x0000001502007219 */ /* 0x00cfe20000001203 */
[----:B-1----:R-:W-:Y:S01]  /*a840*/  VIADD R3, R14, 0xffffffff ;  /* 0xffffffff0e037836 */ /* 0x002fe20000000000 */
[----:B------:R-:W-:Y:S01]  /*a850*/  LOP3.LUT R19, R8, R19, RZ, 0xc0, !PT ;  /* 0x0000001308137212 */ /* 0x000fe200078ec0ff */
[----:B------:R-:W-:Y:S02]  /*a860*/  IMAD.MOV R12, RZ, RZ, -R12 ;  /* 0x000000ffff0c7224 */ /* 0x000fe400078e0a0c */
[----:B------:R-:W-:Y:S01]  /*a870*/  IMAD.MOV R2, RZ, RZ, -R0 ;  /* 0x000000ffff027224 */ /* 0x000fe200078e0a00 */
[----:B------:R-:W-:Y:S01]  /*a880*/  LOP3.LUT R3, R10, R3, RZ, 0xc0, !PT ;  /* 0x000000030a037212 */ /* 0x000fe200078ec0ff */
[----:B------:R-:W-:Y:S02]  /*a890*/  IMAD R19, R24, R0, R19 ;  /* 0x0000000018137224 */ /* 0x000fe400078e0213 */
[----:B0-----:R-:W-:-:S04]  /*a8a0*/  IMAD R0, R2, R25, R13 ;  /* 0x0000001902007224 */ /* 0x001fc800078e020d */
[----:B------:R-:W-:Y:S01]  /*a8b0*/  IMAD R2, R0, R14, R3 ;  /* 0x0000000e00027224 */ /* 0x000fe200078e0203 */
[----:B----4-:R-:W-:Y:S01]  /*a8c0*/  ISETP.NE.AND P0, PT, R4, 0x1, PT ;  /* 0x000000010400780c */ /* 0x010fe20003f05270 */
[----:B------:R-:W-:-:S05]  /*a8d0*/  IMAD.MOV.U32 R4, RZ, RZ, 0x1 ;  /* 0x00000001ff047424 */ /* 0x000fca00078e00ff */
[----:B------:R-:W-:-:S07]  /*a8e0*/  PRMT R0, R4, 0x7610, R0 ;  /* 0x0000761004007816 */ /* 0x000fce0000000000 */
[----:B------:R-:W-:-:S04]  /*a8f0*/  @P0 IMAD R22, R15, R12, R20 ;  /* 0x0000000c0f160224 */ /* 0x000fc800078e0214 */
[----:B------:R-:W-:-:S05]  /*a900*/  IMAD R19, R19, R28, R22 ;  /* 0x0000001c13137224 */ /* 0x000fca00078e0216 */
[----:B------:R-:W-:Y:S02]  /*a910*/  SEL R22, R2, R19, !P0 ;  /* 0x0000001302167207 */ /* 0x000fe40004000000 */
[----:B------:R-:W-:Y:S01]  /*a920*/  SEL R19, R19, R2, !P0 ;  /* 0x0000000213137207 */ /* 0x000fe20004000000 */
[----:B------:R-:W-:-:S07]  /*a930*/  IMAD.MOV.U32 R2, RZ, RZ, R11 ;  /* 0x000000ffff027224 */ /* 0x000fce00078e000b */
.L_x_291:
[----:B------:R-:W-:Y:S02]  /*a940*/  LOP3.LUT P0, RZ, R0, 0xff, RZ, 0xc0, !PT ;  /* 0x000000ff00ff7812 */ /* 0x000fe4000780c0ff */
[----:B------:R-:W-:-:S11]  /*a950*/  LOP3.LUT R175, R175, 0x1, RZ, 0x3c, !PT ;  /* 0x00000001afaf7812 */ /* 0x000fd600078e3cff */
[----:B------:R-:W-:Y:S05]  /*a960*/  @P0 BRA `(.L_x_294) ;  /* 0xffffff6c00240947 */ /* 0x000fea000383ffff */
[----:B------:R-:W-:Y:S05]  /*a970*/  EXIT ;  /* 0x000000000000794d */ /* 0x000fea0003800000 */
.L_x_17:
[----:B------:R-:W-:-:S08]  /*a980*/  ISETP.NE.AND P0, PT, R5, RZ, PT ;  /* 0x000000ff0500720c */ /* 0x000fd00003f05270 */
[----:B0-2---:R-:W0:-:S00]  /*a990*/  USETMAXREG.DEALLOC.CTAPOOL 0x28 ;  /* 0x00000028000079c8 */ /* 0x005e0000080e0500 */
[----:B------:R-:W-:Y:S05]  /*a9a0*/  @P0 EXIT ;  /* 0x000000000000094d */ /* 0x000fea0003800000 */
[----:B0-----:R-:W-:Y:S01]  /*a9b0*/  LOP3.LUT P0, RZ, R8, 0xff, RZ, 0xc0, !PT ;  /* 0x000000ff08ff7812 */ /* 0x001fe2000780c0ff */
[----:B------:R-:W-:Y:S02]  /*a9c0*/  IMAD.MOV.U32 R0, RZ, RZ, 0x1 ;  /* 0x00000001ff007424 */ /* 0x000fe400078e00ff */
[----:B------:R-:W-:-:S10]  /*a9d0*/  IMAD.MOV.U32 R8, RZ, RZ, RZ ;  /* 0x000000ffff087224 */ /* 0x000fd400078e00ff */
[----:B------:R-:W-:Y:S05]  /*a9e0*/  @!P0 BRA `(.L_x_295) ;  /* 0x0000000c00688947 */ /* 0x000fea0003800000 */
[----:B------:R-:W0:Y:S01]  /*a9f0*/  S2UR UR8, SR_CgaCtaId ;  /* 0x00000000000879c3 */ /* 0x000e220000008800 */
[----:B------:R-:W-:Y:S01]  /*aa00*/  LOP3.LUT P0, RZ, R4, 0x1f, RZ, 0xc0, !PT ;  /* 0x0000001f04ff7812 */ /* 0x000fe2000780c0ff */
[----:B------:R-:W-:Y:S01]  /*aa10*/  ULDC UR5, c[0x0][0x658] ;  /* 0x0001960000057ab9 */ /* 0x000fe20000000800 */
[----:B------:R-:W-:Y:S01]  /*aa20*/  UMOV UR6, 0xffffffff ;  /* 0xffffffff00067882 */ /* 0x000fe20000000000 */
[----:B------:R-:W-:Y:S01]  /*aa30*/  BSSY B0, `(.L_x_295) ;  /* 0x00000d5000007945 */ /* 0x000fe20003800000 */
[----:B------:R-:W-:Y:S01]  /*aa40*/  USHF.L.U32 UR6, UR6, UR5, URZ ;  /* 0x0000000506067299 */ /* 0x000fe2000800063f */
[C---:B------:R-:W-:Y:S01]  /*aa50*/  ISETP.NE.AND P2, PT, R3.reuse, RZ, PT ;  /* 0x000000ff0300720c */ /* 0x040fe20003f45270 */
[----:B------:R-:W-:Y:S01]  /*aa60*/  IMAD.MOV.U32 R9, RZ, RZ, 0x1 ;  /* 0x00000001ff097424 */ /* 0x000fe200078e00ff */
[----:B------:R-:W-:Y:S01]  /*aa70*/  ISETP.NE.OR P0, PT, R3, RZ, !P0 ;  /* 0x000000ff0300720c */ /* 0x000fe20004705670 */
[----:B------:R-:W-:Y:S01]  /*aa80*/  IMAD.MOV.U32 R0, RZ, RZ, 0x1 ;  /* 0x00000001ff007424 */ /* 0x000fe200078e00ff */
[----:B------:R-:W-:Y:S01]  /*aa90*/  LOP3.LUT R6, R16, 0x2, RZ, 0xfc, !PT ;  /* 0x0000000210067812 */ /* 0x000fe200078efcff */
[----:B------:R-:W-:Y:S01]  /*aaa0*/  IMAD.MOV.U32 R8, RZ, RZ, RZ ;  /* 0x000000ffff087224 */ /* 0x000fe200078e00ff */
[----:B------:R-:W-:Y:S01]  /*aab0*/  ULDC UR4, c[0x0][0x600] ;  /* 0x0001800000047ab9 */ /* 0x000fe20000000800 */
[----:B------:R-:W-:Y:S01]  /*aac0*/  UMOV UR7, 0x1 ;  /* 0x0000000100077882 */ /* 0x000fe20000000000 */
[----:B------:R-:W-:-:S02]  /*aad0*/  UIADD3 UR13, UR40, 0x1, URZ ;  /* 0x00000001280d7890 */ /* 0x000fc4000fffe03f */
[----:B------:R-:W-:Y:S02]  /*aae0*/  UIADD3 UR4, UR4, -0x1, URZ ;  /* 0xffffffff04047890 */ /* 0x000fe4000fffe03f */
[----:B------:R-:W-:Y:S02]  /*aaf0*/  USHF.L.U32 UR5, UR7, UR5, URZ ;  /* 0x0000000507057299 */ /* 0x000fe4000800063f */
[----:B------:R-:W-:Y:S01]  /*ab00*/  ULOP3.LUT UR6, URZ, UR6, URZ, 0x33, !UPT ;  /* 0x000000063f067292 */ /* 0x000fe2000f8e333f */
[----:B------:R-:W-:Y:S01]  /*ab10*/  ULDC.64 UR30, c[0x0][0x198] ;  /* 0x00006600001e7ab9 */ /* 0x000fe20000000a00 */
[----:B0-----:R-:W-:-:S10]  /*ab20*/  IMAD.U32 R7, RZ, RZ, UR8 ;  /* 0x00000008ff077e24 */ /* 0x001fd4000f8e00ff */
.L_x_307:
[----:B------:R-:W-:-:S03]  /*ab30*/  UMOV UR7, 0xffffffff ;  /* 0xffffffff00077882 */ /* 0x000fc60000000000 */
[----:B------:R-:W-:Y:S05]  /*ab40*/  BRA.DIV UR7, `(.L_x_296) ;  /* 0x0000001207007947 */ /* 0x000fea000b800000 */
[----:B------:R-:W-:-:S13]  /*ab50*/  ELECT P6, URZ, PT ;  /* 0x00000000003f782f */ /* 0x000fda00038c0000 */
.L_x_319:
[----:B------:R-:W0:Y:S01]  /*ab60*/  LDC R3, c[0x0][0x28c] ;  /* 0x0000a300ff037b82 */ /* 0x000e220000000800 */
[----:B------:R-:W-:Y:S01]  /*ab70*/  BSSY B1, `(.L_x_297) ;  /* 0x0000048000017945 */ /* 0x000fe20003800000 */
[----:B0-----:R-:W-:-:S13]  /*ab80*/  ISETP.LT.OR P6, PT, R3, 0x1, !P6 ;  /* 0x000000010300780c */ /* 0x001fda00077c1670 */
[----:B------:R-:W-:Y:S05]  /*ab90*/  @P6 BRA `(.L_x_298) ;  /* 0x0000000400146947 */ /* 0x000fea0003800000 */
[----:B------:R-:W-:Y:S02]  /*aba0*/  IMAD R7, R19, 0x2, R7 ;  /* 0x0000000213077824 */ /* 0x000fe400078e0207 */
[----:B------:R-:W-:Y:S02]  /*abb0*/  IMAD.SHL.U32 R22, R22, 0x100, RZ ;  /* 0x0000010016167824 */ /* 0x000fe400078e00ff */
[----:B------:R-:W-:Y:S02]  /*abc0*/  IMAD.MOV.U32 R14, RZ, RZ, RZ ;  /* 0x000000ffff0e7224 */ /* 0x000fe400078e00ff */
[----:B------:R-:W-:Y:S02]  /*abd0*/  IMAD.U32 R15, RZ, RZ, UR13 ;  /* 0x0000000dff0f7e24 */ /* 0x000fe4000f8e00ff */
[----:B------:R-:W-:Y:S02]  /*abe0*/  IMAD.MOV.U32 R3, RZ, RZ, R0 ;  /* 0x000000ffff037224 */ /* 0x000fe400078e0000 */
[----:B------:R-:W-:-:S02]  /*abf0*/  IMAD.MOV.U32 R4, RZ, RZ, R8 ;  /* 0x000000ffff047224 */ /* 0x000fc400078e0008 */
[----:B------:R-:W-:-:S07]  /*ac00*/  IMAD.SHL.U32 R11, R7, 0x20, RZ ;  /* 0x00000020070b7824 */ /* 0x000fce00078e00ff */
.L_x_302:
[----:B------:R-:W0:Y:S01]  /*ac10*/  S2UR UR7, SR_CgaCtaId ;  /* 0x00000000000779c3 */ /* 0x000e220000008800 */
[----:B------:R-:W-:Y:S02]  /*ac20*/  MOV R10, 0x400 ;  /* 0x00000400000a7802 */ /* 0x000fe40000000f00 */
[----:B------:R-:W-:Y:S01]  /*ac30*/  SHF.L.U32 R5, R3, 0x1f, RZ ;  /* 0x0000001f03057819 */ /* 0x000fe200000006ff */
[----:B0-----:R-:W-:-:S05]  /*ac40*/  IMAD.U32 R7, RZ, RZ, UR7 ;  /* 0x00000007ff077e24 */ /* 0x001fca000f8e00ff */
[----:B------:R-:W-:Y:S02]  /*ac50*/  LEA R13, R7, R10, 0x18 ;  /* 0x0000000a070d7211 */ /* 0x000fe400078ec0ff */
[----:B------:R-:W0:Y:S03]  /*ac60*/  @!P2 LDC R10, c[0x0][0x500] ;  /* 0x00014000ff0aab82 */ /* 0x000e260000000800 */
[----:B------:R-:W-:-:S04]  /*ac70*/  IMAD R12, R4, 0x8, R13 ;  /* 0x00000008040c7824 */ /* 0x000fc800078e020d */
[----:B------:R-:W1:Y:S02]  /*ac80*/  SYNCS.PHASECHK.TRANS64.TRYWAIT P1, [R12+URZ+0x18], R5 ;  /* 0x000018050c0075a7 */ /* 0x000e64000802017f */
[----:B-1----:R-:W-:Y:S05]  /*ac90*/  @!P1 BRA `(.L_x_299) ;  /* 0x0000000c00cc9947 */ /* 0x002fea0003800000 */
.L_x_320:
[----:B-1----:R-:W-:Y:S01]  /*aca0*/  PRMT R5, R6, 0x9910, RZ ;  /* 0x0000991006057816 */ /* 0x002fe200000000ff */
[----:B0-----:R0:W-:Y:S03]  /*acb0*/  @!P2 SYNCS.ARRIVE.TRANS64 RZ, [R12+URZ], R10 ;  /* 0x0000000a0cffa9a7 */ /* 0x0011e6000800003f */
[----:B------:R-:W-:-:S13]  /*acc0*/  ISETP.NE.AND P1, PT, R5, 0x2, PT ;  /* 0x000000020500780c */ /* 0x000fda0003f25270 */
[----:B0-----:R-:W-:Y:S05]  /*acd0*/  @P1 BRA `(.L_x_300) ;  /* 0x0000000000041947 */ /* 0x001fea0003800000 */
[----:B------:R-:W-:Y:S01]  /*ace0*/  BPT.TRAP 0x1 ;  /* 0x000000040000795c */ /* 0x000fe20000300000 */
.L_x_300:
[----:B------:R-:W-:Y:S05]  /*acf0*/  @P0 BRA `(.L_x_301) ;  /* 0x0000000000040947 */ /* 0x000fea0003800000 */
[----:B------:R-:W-:Y:S01]  /*ad00*/  BPT.TRAP 0x1 ;  /* 0x000000040000795c */ /* 0x000fe20000300000 */
.L_x_301:
[----:B------:R-:W-:Y:S01]  /*ad10*/  IMAD R5, R4, 0x4, R7 ;  /* 0x0000000404057824 */ /* 0x000fe200078e0207 */
[----:B------:R-:W-:Y:S01]  /*ad20*/  R2UR UR34, R14 ;  /* 0x000000000e2272ca */ /* 0x000fe200000e0000 */
[----:B------:R-:W-:Y:S01]  /*ad30*/  VIADD R15, R15, 0xffffffff ;  /* 0xffffffff0f0f7836 */ /* 0x000fe20000000000 */
[----:B------:R-:W-:Y:S01]  /*ad40*/  R2UR UR33, R12 ;  /* 0x000000000c2172ca */ /* 0x000fe200000e0000 */
[----:B------:R-:W-:Y:S01]  /*ad50*/  IMAD.SHL.U32 R5, R5, 0x800, RZ ;  /* 0x0000080005057824 */ /* 0x000fe200078e00ff */
[----:B------:R-:W-:Y:S01]  /*ad60*/  R2UR UR36, R2 ;  /* 0x00000000022472ca */ /* 0x000fe200000e0000 */
[----:B------:R-:W-:Y:S01]  /*ad70*/  UIADD3 UR14, UP0, UR30, 0xf0, URZ ;  /* 0x000000f01e0e7890 */ /* 0x000fe2000ff1e03f */
[----:B------:R-:W-:Y:S01]  /*ad80*/  R2UR UR35, R11 ;  /* 0x000000000b2372ca */ /* 0x000fe200000e0000 */
[--C-:B------:R-:W-:Y:S01]  /*ad90*/  IMAD R5, R5, 0x2, R13.reuse ;  /* 0x0000000205057824 */ /* 0x100fe200078e020d */
[----:B------:R-:W-:Y:S01]  /*ada0*/  R2UR UR19, R22 ;  /* 0x00000000161372ca */ /* 0x000fe200000e0000 */
[C---:B------:R-:W-:Y:S01]  /*adb0*/  IMAD R13, R4.reuse, 0x10000, R13 ;  /* 0x00010000040d7824 */ /* 0x040fe200078e020d */
[----:B------:R-:W-:Y:S01]  /*adc0*/  UIADD3 UR38, UP1, UR30, 0x1f0, URZ ;  /* 0x000001f01e267890 */ /* 0x000fe2000ff3e03f */
[----:B------:R-:W-:Y:S01]  /*add0*/  ISETP.GT.AND P3, PT, R15, 0x1, PT ;  /* 0x000000010f00780c */ /* 0x000fe20003f64270 */
[----:B------:R-:W-:Y:S01]  /*ade0*/  UIADD3.X UR15, URZ, UR31, URZ, UP0, !UPT ;  /* 0x0000001f3f0f7290 */ /* 0x000fe200087fe43f */
[----:B------:R-:W-:Y:S01]  /*adf0*/  R2UR UR24, R5 ;  /* 0x00000000051872ca */ /* 0x000fe200000e0000 */
[----:B------:R-:W-:Y:S01]  /*ae00*/  UIADD3 UR26, UR34, 0x40, URZ ;  /* 0x00000040221a7890 */ /* 0x000fe2000fffe03f */
[----:B------:R-:W-:Y:S01]  /*ae10*/  R2UR UR8, R13 ;  /* 0x000000000d0872ca */ /* 0x000fe200000e0000 */
[----:B------:R-:W-:Y:S01]  /*ae20*/  UIADD3.X UR39, URZ, UR31, URZ, UP1, !UPT ;  /* 0x0000001f3f277290 */ /* 0x000fe20008ffe43f */
[----:B------:R-:W-:Y:S01]  /*ae30*/  VIADD R4, R4, 0x1 ;  /* 0x0000000104047836 */ /* 0x000fe20000000000 */
[----:B------:R-:W-:Y:S01]  /*ae40*/  UMOV UR7, 0x30000 ;  /* 0x0003000000077882 */ /* 0x000fe20000000000 */
[----:B------:R-:W-:Y:S01]  /*ae50*/  UMOV UR22, 0x0 ;  /* 0x0000000000167882 */ /* 0x000fe20000000000 */
[----:B------:R-:W-:Y:S01]  /*ae60*/  UMOV UR23, 0x10000000 ;  /* 0x1000000000177882 */ /* 0x000fe20000000000 */
[----:B------:R-:W-:Y:S01]  /*ae70*/  UMOV UR25, UR33 ;  /* 0x0000002100197c82 */ /* 0x000fe20008000000 */
[----:B------:R-:W-:Y:S01]  /*ae80*/  ISETP.NE.AND P1, PT, R4, 0x3, PT ;  /* 0x000000030400780c */ /* 0x000fe20003f25270 */
[----:B------:R-:W-:Y:S01]  /*ae90*/  UMOV UR28, UR36 ;  /* 0x00000024001c7c82 */ /* 0x000fe20008000000 */
[----:B------:R-:W-:Y:S01]  /*aea0*/  UMOV UR27, UR35 ;  /* 0x00000023001b7c82 */ /* 0x000fe20008000000 */
[----:B------:R-:W-:Y:S01]  /*aeb0*/  UMOV UR17, UR33 ;  /* 0x0000002100117c82 */ /* 0x000fe20008000000 */
[----:B------:R-:W-:Y:S01]  /*aec0*/  UIADD3 UR32, UR24, 0x100, URZ ;  /* 0x0000010018207890 */ /* 0x000fe2000fffe03f */
[----:B------:R-:W-:Y:S01]  /*aed0*/  SEL R10, RZ, 0x1, P1 ;  /* 0x00000001ff0a7807 */ /* 0x000fe20000800000 */
[----:B------:R-:W-:Y:S01]  /*aee0*/  UIADD3 UR24, UR24, 0x2100, URZ ;  /* 0x0000210018187890 */ /* 0x000fe2000fffe03f */
[----:B------:R-:W-:Y:S01]  /*aef0*/  VIADD R14, R14, 0x80 ;  /* 0x000000800e0e7836 */ /* 0x000fe20000000000 */
[----:B------:R-:W-:Y:S01]  /*af00*/  UIADD3 UR16, UR8, 0xc100, URZ ;  /* 0x0000c10008107890 */ /* 0x000fe2000fffe03f */
[----:B------:R-:W-:Y:S01]  /*af10*/  LOP3.LUT R3, R3, R10, RZ, 0x3c, !PT ;  /* 0x0000000a03037212 */ /* 0x000fe200078e3cff */
[----:B------:R-:W-:Y:S01]  /*af20*/  UIADD3 UR8, UR8, 0x14100, URZ ;  /* 0x0001410008087890 */ /* 0x000fe2000fffe03f */
[----:B------:R-:W-:Y:S01]  /*af30*/  SEL R4, R4, RZ, P1 ;  /* 0x000000ff04047207 */ /* 0x000fe20000800000 */
[----:B------:R-:W-:Y:S01]  /*af40*/  UMOV UR18, UR34 ;  /* 0x0000002200127c82 */ /* 0x000fe20008000000 */
[----:B------:R-:W-:Y:S01]  /*af50*/  UMOV UR20, UR36 ;  /* 0x0000002400147c82 */ /* 0x000fe20008000000 */
[----:B------:R0:W-:Y:S01]  /*af60*/  UTMALDG.3D.MULTICAST [UR32], [UR14], UR7, desc[UR22] ;  /* 0x000016200e0073b4 */ /* 0x0001e20008011807 */
[----:B------:R-:W-:Y:S01]  /*af70*/  UMOV UR9, UR33 ;  /* 0x0000002100097c82 */ /* 0x000fe20008000000 */
[----:B------:R-:W-:Y:S01]  /*af80*/  UMOV UR11, UR19 ;  /* 0x00000013000b7c82 */ /* 0x000fe20008000000 */
[----:B------:R-:W-:Y:S01]  /*af90*/  UMOV UR12, UR36 ;  /* 0x00000024000c7c82 */ /* 0x000fe20008000000 */
[----:B------:R-:W-:Y:S01]  /*afa0*/  UMOV UR10, UR26 ;  /* 0x0000001a000a7c82 */ /* 0x000fe20008000000 */
[----:B------:R0:W-:Y:S01]  /*afb0*/  UTMALDG.3D.MULTICAST [UR24], [UR14], UR7, desc[UR22] ;  /* 0x000016180e0073b4 */ /* 0x0001e20008011807 */
[----:B------:R0:W-:Y:S01]  /*afc0*/  UTMALDG.3D [UR16], [UR38], desc[UR22] ;  /* 0x00001610260075b4 */ /* 0x0001e20008011000 */
[----:B------:R0:W-:Y:S02]  /*afd0*/  UTMALDG.3D [UR8], [UR38], desc[UR22] ;  /* 0x00001608260075b4 */ /* 0x0001e40008011000 */
[----:B0-----:R-:W-:Y:S05]  /*afe0*/  @P3 BRA `(.L_x_302) ;  /* 0xfffffffc00083947 */ /* 0x001fea000383ffff */
.L_x_298:
[----:B------:R-:W-:Y:S05]  /*aff0*/  BSYNC B1 ;  /* 0x0000000000017941 */ /* 0x000fea0003800000 */
.L_x_297:
[----:B------:R-:W2:Y:S01]  /*b000*/  LDL.64 R12, [R1] ;  /* 0x00000000010c7983 */ /* 0x000ea20000100a00 */
[----:B------:R-:W-:Y:S01]  /*b010*/  LOP3.LUT P4, RZ, R9, 0xff, RZ, 0xc0, !PT ;  /* 0x000000ff09ff7812 */ /* 0x000fe2000788c0ff */
[----:B------:R-:W-:Y:S01]  /*b020*/  VIADD R8, R8, UR40 ;  /* 0x0000002808087c36 */ /* 0x000fe20008000000 */
[----:B------:R-:W-:Y:S01]  /*b030*/  ULDC.64 UR8, c[0x0][0x650] ;  /* 0x0001940000087ab9 */ /* 0x000fe20000000a00 */
[----:B------:R-:W-:Y:S01]  /*b040*/  IMAD.U32 R5, RZ, RZ, UR40 ;  /* 0x00000028ff057e24 */ /* 0x000fe2000f8e00ff */
[----:B------:R-:W-:Y:S01]  /*b050*/  UISETP.GE.U32.AND UP0, UPT, UR40, 0x3, UPT ;  /* 0x000000032800788c */ /* 0x000fe2000bf06070 */
[----:B------:R-:W-:Y:S01]  /*b060*/  BSSY B1, `(.L_x_303) ;  /* 0x000006f000017945 */ /* 0x000fe20003800000 */
[----:B------:R-:W-:Y:S01]  /*b070*/  ISETP.GT.U32.AND P1, PT, R8, 0x2, PT ;  /* 0x000000020800780c */ /* 0x000fe20003f24070 */
[----:B------:R-:W-:Y:S01]  /*b080*/  IMAD.MOV.U32 R19, RZ, RZ, -0x1 ;  /* 0xffffffffff137424 */ /* 0x000fe200078e00ff */
[----:B------:R-:W-:Y:S01]  /*b090*/  PRMT R9, RZ, 0x7610, R9 ;  /* 0x00007610ff097816 */ /* 0x000fe20000000009 */
[----:B------:R-:W-:Y:S01]  /*b0a0*/  IMAD.MOV.U32 R22, RZ, RZ, -0x1 ;  /* 0xffffffffff167424 */ /* 0x000fe200078e00ff */
[----:B------:R-:W-:-:S02]  /*b0b0*/  ISETP.LT.U32.AND P1, PT, R5, 0x3, P1 ;  /* 0x000000030500780c */ /* 0x000fc40000f21070 */
[----:B------:R-:W-:Y:S01]  /*b0c0*/  PLOP3.LUT P3, PT, PT, PT, UP0, 0x80, 0x0 ;  /* 0x000000000000781c */ /* 0x000fe20003f6f008 */
[----:B------:R-:W0:Y:S01]  /*b0d0*/  @P4 S2R R7, SR_CgaCtaId ;  /* 0x0000000000074919 */ /* 0x000e220000008800 */
[----:B------:R-:W-:-:S04]  /*b0e0*/  @P4 MOV R2, 0x400 ;  /* 0x0000040000024802 */ /* 0x000fc80000000f00 */
[----:B0-----:R-:W-:Y:S01]  /*b0f0*/  @P4 LEA R4, R7, R2, 0x18 ;  /* 0x0000000207044211 */ /* 0x001fe200078ec0ff */
[----:B------:R-:W-:-:S03]  /*b100*/  IMAD.WIDE.U32 R2, R8, -0x55555555, RZ ;  /* 0xaaaaaaab08027825 */ /* 0x000fc600078e00ff */
[----:B------:R0:W-:Y:S01]  /*b110*/  @P4 SYNCS.ARRIVE.TRANS64.A1T0 RZ, [R4+URZ+0x68], RZ ;  /* 0x000068ff04ff49a7 */ /* 0x0001e2000810003f */
[----:B------:R-:W-:Y:S01]  /*b120*/  IMAD.MOV.U32 R2, RZ, RZ, -0x1 ;  /* 0xffffffffff027424 */ /* 0x000fe200078e00ff */
[----:B------:R-:W-:Y:S02]  /*b130*/  SHF.R.U32.HI R5, RZ, 0x1, R3 ;  /* 0x00000001ff057819 */ /* 0x000fe40000011603 */
[----:B------:R-:W-:-:S03]  /*b140*/  SEL R3, RZ, 0x1, !P1 ;  /* 0x00000001ff037807 */ /* 0x000fc60004800000 */
[----:B------:R-:W-:Y:S01]  /*b150*/  IMAD R8, R5, -0x3, R8 ;  /* 0xfffffffd05087824 */ /* 0x000fe200078e0208 */
[----:B------:R-:W-:Y:S02]  /*b160*/  LOP3.LUT R0, R0, R3, RZ, 0x3c, !PT ;  /* 0x0000000300007212 */ /* 0x000fe400078e3cff */
[----:B------:R-:W-:Y:S02]  /*b170*/  PRMT R3, RZ, 0x7610, R3 ;  /* 0x00007610ff037816 */ /* 0x000fe40000000003 */
[----:B------:R-:W-:Y:S02]  /*b180*/  @P3 LOP3.LUT R0, R0, 0x1, R5, 0x78, !PT ;  /* 0x0000000100003812 */ /* 0x000fe400078e7805 */
[----:B--2---:R-:W-:-:S04]  /*b190*/  IADD3 R18, P4, R18, R12, RZ ;  /* 0x0000000c12127210 */ /* 0x004fc80007f9e0ff */
[----:B------:R-:W-:Y:S01]  /*b1a0*/  ISETP.GE.U32.AND P1, PT, R18, UR8, PT ;  /* 0x0000000812007c0c */ /* 0x000fe2000bf26070 */
[----:B------:R-:W-:-:S05]  /*b1b0*/  IMAD.X R17, R17, 0x1, R23, P4 ;  /* 0x0000000111117824 */ /* 0x000fca00020e0617 */
[----:B------:R-:W-:-:S13]  /*b1c0*/  ISETP.GE.U32.AND.EX P1, PT, R17, UR9, PT, P1 ;  /* 0x0000000911007c0c */ /* 0x000fda000bf26110 */
[----:B0-----:R-:W-:Y:S05]  /*b1d0*/  @P1 BRA `(.L_x_304) ;  /* 0x00000004005c1947 */ /* 0x001fea0003800000 */
[----:B------:R-:W0:Y:S01]  /*b1e0*/  S2R R12, SR_CTAID.X ;  /* 0x00000000000c7919 */ /* 0x000e220000002500 */
[----:B------:R-:W-:Y:S01]  /*b1f0*/  ULDC.64 UR8, c[0x0][0x628] ;  /* 0x00018a0000087ab9 */ /* 0x000fe20000000a00 */
[----:B------:R-:W1:Y:S01]  /*b200*/  LDC R13, c[0x0][0x144] ;  /* 0x00005100ff0d7b82 */ /* 0x000e620000000800 */
[----:B------:R-:W-:Y:S01]  /*b210*/  ISETP.NE.U32.AND P1, PT, RZ, UR8, PT ;  /* 0x00000008ff007c0c */ /* 0x000fe2000bf25070 */
[----:B------:R-:W2:Y:S01]  /*b220*/  S2R R10, SR_CTAID.Y ;  /* 0x00000000000a7919 */ /* 0x000ea20000002600 */
[----:B------:R-:W-:Y:S01]  /*b230*/  ULDC UR10, c[0x0][0x630] ;  /* 0x00018c00000a7ab9 */ /* 0x000fe20000000800 */
[----:B------:R-:W-:Y:S01]  /*b240*/  ULDC UR11, c[0x0][0x150] ;  /* 0x00005400000b7ab9 */ /* 0x000fe20000000800 */
[----:B------:R-:W-:Y:S01]  /*b250*/  ISETP.NE.AND.EX P1, PT, RZ, UR9, PT, P1 ;  /* 0x00000009ff007c0c */ /* 0x000fe2000bf25310 */
[----:B------:R-:W-:Y:S02]  /*b260*/  IMAD.MOV.U32 R2, RZ, RZ, R18 ;  /* 0x000000ffff027224 */ /* 0x000fe400078e0012 */
[----:B------:R-:W-:Y:S01]  /*b270*/  IMAD.MOV.U32 R3, RZ, RZ, R17 ;  /* 0x000000ffff037224 */ /* 0x000fe200078e0011 */
[----:B0-----:R-:W-:-:S09]  /*b280*/  I2FP.F32.U32 R14, R12 ;  /* 0x0000000c000e7245 */ /* 0x001fd20000201000 */
[----:B------:R-:W-:Y:S05]  /*b290*/  @!P1 BRA `(.L_x_305) ;  /* 0x0000000000289947 */ /* 0x000fea0003800000 */
[----:B------:R-:W-:Y:S02]  /*b2a0*/  ULDC UR7, c[0x0][0x634] ;  /* 0x00018d0000077ab9 */ /* 0x000fe40000000800 */
[----:B------:R-:W-:-:S05]  /*b2b0*/  IADD3 R3, P1, R18, UR7, RZ ;  /* 0x0000000712037c10 */ /* 0x000fca000ff3e0ff */
[----:B------:R-:W-:-:S04]  /*b2c0*/  IMAD.X R11, RZ, RZ, R17, P1 ;  /* 0x000000ffff0b7224 */ /* 0x000fc800008e0611 */
[----:B------:R-:W-:-:S04]  /*b2d0*/  IMAD.WIDE.U32 R4, R11, UR8, RZ ;  /* 0x000000080b047c25 */ /* 0x000fc8000f8e00ff */
[----:B------:R-:W-:-:S04]  /*b2e0*/  IMAD.WIDE.U32 R4, P1, R3, UR9, R4 ;  /* 0x0000000903047c25 */ /* 0x000fc8000f820004 */
[----:B------:R-:W-:-:S04]  /*b2f0*/  IMAD.WIDE.U32 R2, R3, UR8, RZ ;  /* 0x0000000803027c25 */ /* 0x000fc8000f8e00ff */
[----:B------:R-:W-:Y:S01]  /*b300*/  IMAD.MOV.U32 R2, RZ, RZ, R5 ;  /* 0x000000ffff027224 */ /* 0x000fe200078e0005 */
[----:B------:R-:W-:Y:S01]  /*b310*/  IADD3 RZ, P3, R3, R4, RZ ;  /* 0x0000000403ff7210 */ /* 0x000fe20007f7e0ff */
[----:B------:R-:W-:-:S04]  /*b320*/  IMAD.X R3, RZ, RZ, RZ, P1 ;  /* 0x000000ffff037224 */ /* 0x000fc800008e06ff */
[----:B------:R-:W-:-:S08]  /*b330*/  IMAD.WIDE.U32.X R2, R11, UR9, R2, P3 ;  /* 0x000000090b027c25 */ /* 0x000fd000098e0402 */
.L_x_305:
[----:B------:R-:W-:Y:S01]  /*b340*/  FMUL R14, R14, UR11 ;  /* 0x0000000b0e0e7c20 */ /* 0x000fe20008400000 */
[--C-:B------:R-:W-:Y:S01]  /*b350*/  SHF.R.U64 R11, R2, UR10, R3.reuse ;  /* 0x0000000a020b7c19 */ /* 0x100fe20008001203 */
[----:B------:R-:W-:Y:S01]  /*b360*/  ULDC.64 UR8, c[0x0][0x620] ;  /* 0x0001880000087ab9 */ /* 0x000fe20000000a00 */
[----:B------:R-:W-:Y:S01]  /*b370*/  SHF.R.U32.HI R2, RZ, UR10, R3 ;  /* 0x0000000aff027c19 */ /* 0x000fe20008011603 */
[----:B------:R-:W-:Y:S01]  /*b380*/  IMAD.MOV.U32 R3, RZ, RZ, R17 ;  /* 0x000000ffff037224 */ /* 0x000fe200078e0011 */
[----:B------:R-:W-:Y:S01]  /*b390*/  IADD3 R15, P1, RZ, -R11, RZ ;  /* 0x8000000bff0f7210 */ /* 0x000fe20007f3e0ff */
[----:B------:R-:W0:Y:S01]  /*b3a0*/  F2I.U32.TRUNC.NTZ R14, R14 ;  /* 0x0000000e000e7305 */ /* 0x000e22000020f000 */
[----:B------:R-:W-:Y:S01]  /*b3b0*/  ULDC.64 UR10, c[0x0][0x640] ;  /* 0x00019000000a7ab9 */ /* 0x000fe20000000a00 */
[----:B------:R-:W-:Y:S02]  /*b3c0*/  ULDC UR7, c[0x0][0x618] ;  /* 0x0001860000077ab9 */ /* 0x000fe40000000800 */
[----:B------:R-:W-:Y:S01]  /*b3d0*/  IMAD.X R2, RZ, RZ, ~R2, P1 ;  /* 0x000000ffff027224 */ /* 0x000fe200008e0e02 */
[----:B------:R-:W-:-:S03]  /*b3e0*/  ISETP.NE.U32.AND P1, PT, RZ, UR10, PT ;  /* 0x0000000aff007c0c */ /* 0x000fc6000bf25070 */
[----:B------:R-:W-:Y:S01]  /*b3f0*/  IMAD R2, R2, UR8, RZ ;  /* 0x0000000802027c24 */ /* 0x000fe2000f8e02ff */
[----:B------:R-:W-:-:S03]  /*b400*/  ISETP.NE.AND.EX P1, PT, RZ, UR11, PT, P1 ;  /* 0x0000000bff007c0c */ /* 0x000fc6000bf25310 */
[C---:B------:R-:W-:Y:S02]  /*b410*/  IMAD R5, R15.reuse, UR9, R2 ;  /* 0x000000090f057c24 */ /* 0x040fe4000f8e0202 */
[----:B------:R-:W-:Y:S02]  /*b420*/  IMAD.MOV.U32 R2, RZ, RZ, R18 ;  /* 0x000000ffff027224 */ /* 0x000fe400078e0012 */
[----:B0-----:R-:W-:Y:S02]  /*b430*/  IMAD.MOV R4, RZ, RZ, -R14 ;  /* 0x000000ffff047224 */ /* 0x001fe400078e0a0e */
[----:B------:R-:W-:Y:S01]  /*b440*/  IMAD.WIDE.U32 R2, R15, UR8, R2 ;  /* 0x000000080f027c25 */ /* 0x000fe2000f8e0002 */
[----:B------:R-:W-:-:S03]  /*b450*/  ULDC UR8, c[0x0][0x154] ;  /* 0x0000550000087ab9 */ /* 0x000fc60000000800 */
[----:B-1----:R-:W-:Y:S01]  /*b460*/  IMAD R12, R13, R4, R12 ;  /* 0x000000040d0c7224 */ /* 0x002fe200078e020c */
[----:B--2---:R-:W-:Y:S01]  /*b470*/  I2FP.F32.U32 R4, R10 ;  /* 0x0000000a00047245 */ /* 0x004fe20000201000 */
[----:B------:R-:W0:Y:S01]  /*b480*/  LDC R13, c[0x0][0x148] ;  /* 0x00005200ff0d7b82 */ /* 0x000e220000000800 */
[----:B------:R-:W-:-:S03]  /*b490*/  IMAD.IADD R3, R3, 0x1, R5 ;  /* 0x0000000103037824 */ /* 0x000fc600078e0205 */
[----:B------:R-:W-:Y:S02]  /*b4a0*/  FMUL R4, R4, UR8 ;  /* 0x0000000804047c20 */ /* 0x000fe40008400000 */
[--C-:B------:R-:W-:Y:S02]  /*b4b0*/  SHF.R.U64 R14, R2, UR7, R3.reuse ;  /* 0x00000007020e7c19 */ /* 0x100fe40008001203 */
[----:B------:R-:W-:Y:S01]  /*b4c0*/  SHF.R.U32.HI R3, RZ, UR7, R3 ;  /* 0x00000007ff037c19 */ /* 0x000fe20008011603 */
[----:B------:R1:W2:Y:S01]  /*b4d0*/  F2I.U32.TRUNC.NTZ R20, R4 ;  /* 0x0000000400147305 */ /* 0x0002a2000020f000 */
[----:B------:R-:W-:Y:S02]  /*b4e0*/  ULDC UR7, c[0x0][0x608] ;  /* 0x0001820000077ab9 */ /* 0x000fe40000000800 */
[--C-:B------:R-:W-:Y:S02]  /*b4f0*/  SHF.R.U64 R19, R14, UR7, R3.reuse ;  /* 0x000000070e137c19 */ /* 0x100fe40008001203 */
[----:B------:R-:W-:Y:S01]  /*b500*/  SHF.R.U32.HI R2, RZ, UR7, R3 ;  /* 0x00000007ff027c19 */ /* 0x000fe20008011603 */
[----:B------:R-:W-:-:S03]  /*b510*/  ULDC UR7, c[0x0][0x658] ;  /* 0x0001960000077ab9 */ /* 0x000fc60000000800 */
[--C-:B------:R-:W-:Y:S02]  /*b520*/  SHF.R.U64 R15, R19, UR7, R2.reuse ;  /* 0x00000007130f7c19 */ /* 0x100fe40008001202 */
[----:B------:R-:W-:-:S03]  /*b530*/  SHF.R.U32.HI R21, RZ, UR7, R2 ;  /* 0x00000007ff157c19 */ /* 0x000fc60008011602 */
[----:B------:R-:W-:Y:S02]  /*b540*/  IMAD.MOV.U32 R2, RZ, RZ, R15 ;  /* 0x000000ffff027224 */ /* 0x000fe400078e000f */
[----:B------:R-:W-:Y:S01]  /*b550*/  IMAD.MOV.U32 R3, RZ, RZ, R21 ;  /* 0x000000ffff037224 */ /* 0x000fe200078e0015 */
[----:B-12---:R-:W-:Y:S06]  /*b560*/  @!P1 BRA `(.L_x_306) ;  /* 0x0000000000289947 */ /* 0x006fec0003800000 */
        /* <DEDUP_REMOVED lines=10> */
.L_x_306:
[----:B------:R-:W1:Y:S01]  /*b610*/  LDC R4, c[0x0][0x65c] ;  /* 0x00019700ff047b82 */ /* 0x000e620000000800 */
[----:B------:R-:W-:Y:S01]  /*b620*/  ULDC UR7, c[0x0][0x648] ;  /* 0x0001920000077ab9 */ /* 0x000fe20000000800 */
[----:B------:R-:W-:Y:S01]  /*b630*/  LOP3.LUT R19, R19, UR6, RZ, 0xc0, !PT ;  /* 0x0000000613137c12 */ /* 0x000fe2000f8ec0ff */
[----:B------:R-:W-:Y:S01]  /*b640*/  IMAD.MOV R20, RZ, RZ, -R20 ;  /* 0x000000ffff147224 */ /* 0x000fe200078e0a14 */
[----:B------:R-:W-:Y:S01]  /*b650*/  SHF.R.U64 R2, R2, UR7, R3 ;  /* 0x0000000702027c19 */ /* 0x000fe20008001203 */
[----:B------:R-:W-:Y:S01]  /*b660*/  ULDC UR7, c[0x0][0x638] ;  /* 0x00018e0000077ab9 */ /* 0x000fe20000000800 */
[----:B------:R-:W-:Y:S01]  /*b670*/  LOP3.LUT R14, R14, UR4, RZ, 0xc0, !PT ;  /* 0x000000040e0e7c12 */ /* 0x000fe2000f8ec0ff */
[----:B------:R-:W-:Y:S01]  /*b680*/  ULDC UR8, c[0x0][0x610] ;  /* 0x0001840000087ab9 */ /* 0x000fe20000000800 */
[----:B------:R-:W-:Y:S02]  /*b690*/  IMAD.MOV.U32 R3, RZ, RZ, 0x1 ;  /* 0x00000001ff037424 */ /* 0x000fe400078e00ff */
[----:B------:R-:W-:Y:S01]  /*b6a0*/  IMAD R19, R2, UR5, R19 ;  /* 0x0000000502137c24 */ /* 0x000fe2000f8e0213 */
[----:B-1----:R-:W-:Y:S01]  /*b6b0*/  ISETP.NE.AND P1, PT, R4, 0x1, PT ;  /* 0x000000010400780c */ /* 0x002fe20003f25270 */
[----:B------:R-:W-:-:S02]  /*b6c0*/  IMAD.MOV R4, RZ, RZ, -R2 ;  /* 0x000000ffff047224 */ /* 0x000fc400078e0a02 */
[----:B------:R-:W-:Y:S02]  /*b6d0*/  IMAD.MOV.U32 R2, RZ, RZ, R11 ;  /* 0x000000ffff027224 */ /* 0x000fe400078e000b */
[----:B------:R-:W-:Y:S01]  /*b6e0*/  IMAD R15, R4, UR7, R15 ;  /* 0x00000007040f7c24 */ /* 0x000fe2000f8e020f */
[----:B------:R-:W-:-:S03]  /*b6f0*/  ULDC UR7, c[0x0][0x600] ;  /* 0x0001800000077ab9 */ /* 0x000fc60000000800 */
[----:B------:R-:W-:-:S04]  /*b700*/  IMAD R15, R15, UR7, R14 ;  /* 0x000000070f0f7c24 */ /* 0x000fc8000f8e020e */
[----:B0-----:R-:W-:-:S04]  /*b710*/  @P1 IMAD R12, R13, R20, R10 ;  /* 0x000000140d0c1224 */ /* 0x001fc800078e020a */
[----:B------:R-:W-:-:S05]  /*b720*/  IMAD R12, R19, UR8, R12 ;  /* 0x00000008130c7c24 */ /* 0x000fca000f8e020c */
[----:B------:R-:W-:Y:S02]  /*b730*/  SEL R22, R15, R12, !P1 ;  /* 0x0000000c0f167207 */ /* 0x000fe40004800000 */
[----:B------:R-:W-:-:S07]  /*b740*/  SEL R19, R12, R15, !P1 ;  /* 0x0000000f0c137207 */ /* 0x000fce0004800000 */
.L_x_304:
[----:B------:R-:W-:Y:S05]  /*b750*/  BSYNC B1 ;  /* 0x0000000000017941 */ /* 0x000fea0003800000 */
.L_x_303:
[----:B------:R-:W-:-:S13]  /*b760*/  LOP3.LUT P1, RZ, R3, 0xff, RZ, 0xc0, !PT ;  /* 0x000000ff03ff7812 */ /* 0x000fda000782c0ff */
[----:B------:R-:W-:Y:S05]  /*b770*/  @P1 BRA `(.L_x_307) ;  /* 0xfffffff000ec1947 */ /* 0x000fea000383ffff */
[----:B------:R-:W-:Y:S05]  /*b780*/  BSYNC B0 ;  /* 0x0000000000007941 */ /* 0x000fea0003800000 */
.L_x_295:
[----:B------:R-:W-:-:S03]  /*b790*/  UMOV UR7, 0xffffffff ;  /* 0xffffffff00077882 */ /* 0x000fc60000000000 */
[----:B------:R-:W-:Y:S05]  /*b7a0*/  BRA.DIV UR7, `(.L_x_308) ;  /* 0x00000006071c7947 */ /* 0x000fea000b800000 */
[----:B------:R-:W-:-:S13]  /*b7b0*/  ELECT P6, URZ, PT ;  /* 0x00000000003f782f */ /* 0x000fda00038c0000 */
.L_x_323:
[----:B------:R-:W-:Y:S04]  /*b7c0*/  BSSY B0, `(.L_x_309) ;  /* 0x0000022000007945 */ /* 0x000fe80003800000 */
[----:B------:R-:W-:Y:S05]  /*b7d0*/  @!P6 BRA `(.L_x_310) ;  /* 0x000000000080e947 */ /* 0x000fea0003800000 */
[----:B------:R-:W-:-:S04]  /*b7e0*/  LOP3.LUT R16, R16, 0x2, RZ, 0xfc, !PT ;  /* 0x0000000210107812 */ /* 0x000fc800078efcff */
[----:B------:R-:W-:-:S13]  /*b7f0*/  ISETP.NE.AND P0, PT, R16, 0x3, PT ;  /* 0x000000031000780c */ /* 0x000fda0003f05270 */
[----:B------:R-:W-:Y:S05]  /*b800*/  @!P0 BRA `(.L_x_311) ;  /* 0x0000000000048947 */ /* 0x000fea0003800000 */
[----:B------:R-:W-:Y:S01]  /*b810*/  BPT.TRAP 0x1 ;  /* 0x000000040000795c */ /* 0x000fe20000300000 */
.L_x_311:
[----:B------:R-:W0:Y:S01]  /*b820*/  S2R R3, SR_CgaCtaId ;  /* 0x0000000000037919 */ /* 0x000e220000008800 */
[----:B------:R-:W-:-:S04]  /*b830*/  MOV R2, 0x400 ;  /* 0x0000040000027802 */ /* 0x000fc80000000f00 */
[----:B0-----:R-:W-:Y:S02]  /*b840*/  LEA R3, R3, R2, 0x18 ;  /* 0x0000000203037211 */ /* 0x001fe400078ec0ff */
[----:B------:R-:W-:-:S03]  /*b850*/  SHF.L.U32 R2, R0, 0x1f, RZ ;  /* 0x0000001f00027819 */ /* 0x000fc600000006ff */
[----:B------:R-:W-:-:S04]  /*b860*/  VIADD R3, R3, 0x18 ;  /* 0x0000001803037836 */ /* 0x000fc80000000000 */
[C---:B------:R-:W-:Y:S02]  /*b870*/  IMAD R7, R8.reuse, 0x8, R3 ;  /* 0x0000000808077824 */ /* 0x040fe400078e0203 */
[----:B------:R-:W-:Y:S02]  /*b880*/  VIADD R8, R8, 0x1 ;  /* 0x0000000108087836 */ /* 0x000fe40000000000 */
[----:B------:R-:W0:Y:S03]  /*b890*/  SYNCS.PHASECHK.TRANS64.TRYWAIT P0, [R7+URZ], R2 ;  /* 0x00000002070075a7 */ /* 0x000e26000800017f */
[----:B------:R-:W-:-:S04]  /*b8a0*/  ISETP.NE.AND P1, PT, R8, 0x3, PT ;  /* 0x000000030800780c */ /* 0x000fc80003f25270 */
[----:B------:R-:W-:Y:S02]  /*b8b0*/  SEL R5, RZ, 0x1, P1 ;  /* 0x00000001ff057807 */ /* 0x000fe40000800000 */
[----:B------:R-:W-:Y:S02]  /*b8c0*/  SEL R8, R8, RZ, P1 ;  /* 0x000000ff08087207 */ /* 0x000fe40000800000 */
[----:B------:R-:W-:-:S03]  /*b8d0*/  LOP3.LUT R5, R0, R5, RZ, 0x3c, !PT ;  /* 0x0000000500057212 */ /* 0x000fc600078e3cff */
[----:B------:R-:W-:Y:S01]  /*b8e0*/  IMAD R9, R8, 0x8, R3 ;  /* 0x0000000808097824 */ /* 0x000fe200078e0203 */
[----:B------:R-:W-:Y:S01]  /*b8f0*/  SHF.L.U32 R4, R5, 0x1f, RZ ;  /* 0x0000001f05047819 */ /* 0x000fe200000006ff */
[----:B0-----:R-:W-:Y:S06]  /*b900*/  @!P0 BRA `(.L_x_312) ;  /* 0x0000000000e48947 */ /* 0x001fec0003800000 */
.L_x_324:
[----:B------:R-:W1:Y:S01]  /*b910*/  SYNCS.PHASECHK.TRANS64.TRYWAIT P0, [R9+URZ], R4 ;  /* 0x00000004090075a7 */ /* 0x000e62000800017f */
[----:B------:R-:W-:-:S05]  /*b920*/  VIADD R0, R8, 0x1 ;  /* 0x0000000108007836 */ /* 0x000fca0000000000 */
[----:B------:R-:W-:-:S04]  /*b930*/  ISETP.NE.AND P1, PT, R0, 0x3, PT ;  /* 0x000000030000780c */ /* 0x000fc80003f25270 */
[----:B0-----:R-:W-:Y:S02]  /*b940*/  SEL R2, RZ, 0x1, P1 ;  /* 0x00000001ff027807 */ /* 0x001fe40000800000 */
[----:B------:R-:W-:Y:S02]  /*b950*/  SEL R0, R0, RZ, P1 ;  /* 0x000000ff00007207 */ /* 0x000fe40000800000 */
[----:B------:R-:W-:Y:S01]  /*b960*/  LOP3.LUT R2, R5, R2, RZ, 0x3c, !PT ;  /* 0x0000000205027212 */ /* 0x000fe200078e3cff */
[----:B-1----:R-:W-:Y:S06]  /*b970*/  @!P0 BRA `(.L_x_313) ;  /* 0x0000000000dc8947 */ /* 0x002fec0003800000 */
.L_x_325:
[----:B------:R-:W-:Y:S01]  /*b980*/  IMAD R3, R0, 0x8, R3 ;  /* 0x0000000800037824 */ /* 0x000fe200078e0203 */
[----:B------:R-:W-:-:S07]  /*b990*/  SHF.L.U32 R0, R2, 0x1f, RZ ;  /* 0x0000001f02007819 */ /* 0x000fce00000006ff */
.L_x_314:
[----:B-1----:R1:W2:Y:S02]  /*b9a0*/  SYNCS.PHASECHK.TRANS64.TRYWAIT P0, [R3+URZ], R0 ;  /* 0x00000000030075a7 */ /* 0x0022a4000800017f */
[----:B--2---:R-:W-:Y:S05]  /*b9b0*/  @!P0 NANOSLEEP.SYNCS 0x989680 ;  /* 0x009896800000895d */ /* 0x004fea0003900000 */
[----:B------:R-:W2:Y:S02]  /*b9c0*/  @!P0 SYNCS.PHASECHK.TRANS64 P0, [R3+URZ], R0 ;  /* 0x00000000030085a7 */ /* 0x000ea4000800007f */
[----:B--2---:R-:W-:Y:S05]  /*b9d0*/  @!P0 BRA `(.L_x_314) ;  /* 0xfffffffc00f08947 */ /* 0x004fea000383ffff */
.L_x_310:
[----:B------:R-:W-:Y:S05]  /*b9e0*/  BSYNC B0 ;  /* 0x0000000000007941 */ /* 0x000fea0003800000 */
.L_x_309:
[----:B------:R-:W-:Y:S05]  /*b9f0*/  EXIT ;  /* 0x000000000000794d */ /* 0x000fea0003800000 */
.L_x_19:
[----:B-1----:R1:W2:Y:S02]  /*ba00*/  SYNCS.PHASECHK.TRANS64.TRYWAIT P0, [R161+URZ], R0 ;  /* 0x00000000a10075a7 */ /* 0x0022a4000800017f */
[----:B--2---:R-:W-:Y:S05]  /*ba10*/  @!P0 NANOSLEEP.SYNCS 0x989680 ;  /* 0x009896800000895d */ /* 0x004fea0003900000 */
[----:B------:R-:W2:Y:S02]  /*ba20*/  @!P0 SYNCS.PHASECHK.TRANS64 P0, [R161+URZ], R0 ;  /* 0x00000000a10085a7 */ /* 0x000ea4000800007f */
[----:B--2---:R-:W-:Y:S05]  /*ba30*/  @!P0 BRA `(.L_x_19) ;  /* 0xfffffffc00f08947 */ /* 0x004fea000383ffff */
[----:B------:R-:W-:Y:S05]  /*ba40*/  BRA `(.L_x_315) ;  /* 0xffffff5c00007947 */ /* 0x000fea000383ffff */
.L_x_24:
[----:B--2---:R2:W3:Y:S02]  /*ba50*/  SYNCS.PHASECHK.TRANS64.TRYWAIT P1, [R3+URZ], R0 ;  /* 0x00000000030075a7 */ /* 0x0044e4000802017f */
[----:B---3--:R-:W-:Y:S05]  /*ba60*/  @!P1 NANOSLEEP.SYNCS 0x989680 ;  /* 0x009896800000995d */ /* 0x008fea0003900000 */
[----:B------:R-:W3:Y:S02]  /*ba70*/  @!P1 SYNCS.PHASECHK.TRANS64 P1, [R3+URZ], R0 ;  /* 0x00000000030095a7 */ /* 0x000ee4000802007f */
[----:B---3--:R-:W-:Y:S05]  /*ba80*/  @!P1 BRA `(.L_x_24) ;  /* 0xfffffffc00f09947 */ /* 0x008fea000383ffff */
[----:B------:R-:W-:Y:S05]  /*ba90*/  BRA `(.L_x_23) ;  /* 0xffffff5c006c7947 */ /* 0x000fea000383ffff */
.L_x_29:
[----:B--2---:R-:W-:-:S04]  /*baa0*/  IMAD.U32 R5, RZ, RZ, UR7 ;  /* 0x00000007ff057e24 */ /* 0x004fc8000f8e00ff */
[----:B------:R2:W3:Y:S03]  /*bab0*/  SYNCS.PHASECHK.TRANS64.TRYWAIT P1, [R5+URZ], R4 ;  /* 0x00000004050075a7 */ /* 0x0004e6000802017f */
[----:B---3--:R-:W-:Y:S05]  /*bac0*/  @!P1 NANOSLEEP.SYNCS 0x989680 ;  /* 0x009896800000995d */ /* 0x008fea0003900000 */
[----:B------:R-:W3:Y:S02]  /*bad0*/  @!P1 SYNCS.PHASECHK.TRANS64 P1, [R5+URZ], R4 ;  /* 0x00000004050095a7 */ /* 0x000ee4000802007f */
[----:B---3--:R-:W-:Y:S05]  /*bae0*/  @!P1 BRA `(.L_x_29) ;  /* 0xfffffffc00ec9947 */ /* 0x008fea000383ffff */
[----:B------:R-:W-:Y:S05]  /*baf0*/  BRA `(.L_x_28) ;  /* 0xffffff6000c87947 */ /* 0x000fea000383ffff */
.L_x_35:
[----:B-1----:R1:W2:Y:S02]  /*bb00*/  SYNCS.PHASECHK.TRANS64.TRYWAIT P0, [R161+URZ+0x10], R0 ;  /* 0x00001000a10075a7 */ /* 0x0022a4000800017f */
[----:B--2---:R-:W-:Y:S05]  /*bb10*/  @!P0 NANOSLEEP.SYNCS 0x989680 ;  /* 0x009896800000895d */ /* 0x004fea0003900000 */
[----:B------:R-:W2:Y:S02]  /*bb20*/  @!P0 SYNCS.PHASECHK.TRANS64 P0, [R161+URZ+0x10], R0 ;  /* 0x00001000a10085a7 */ /* 0x000ea4000800007f */
[----:B--2---:R-:W-:Y:S05]  /*bb30*/  @!P0 BRA `(.L_x_35) ;  /* 0xfffffffc00f08947 */ /* 0x004fea000383ffff */
[----:B------:R-:W-:Y:S05]  /*bb40*/  BRA `(.L_x_316) ;  /* 0xffffff6800a07947 */ /* 0x000fea000383ffff */
.L_x_296:
[----:B------:R-:W-:Y:S01]  /*bb50*/  BSSY B1, `(.L_x_317) ;  /* 0x0000006000017945 */ /* 0x000fe20003800000 */
[----:B------:R-:W-:-:S07]  /*bb60*/  IMAD.MOV.U32 R15, RZ, RZ, -0x1 ;  /* 0xffffffffff0f7424 */ /* 0x000fce00078e00ff */
[----:B-----5:R-:W-:Y:S05]  /*bb70*/  WARPSYNC.COLLECTIVE R15, `(.L_x_318) ;  /* 0x000000000f0c7348 */ /* 0x020fea0003c00000 */
[----:B------:R-:W-:Y:S02]  /*bb80*/  ELECT P6, UR62, PT ;  /* 0x00000000003e782f */ /* 0x000fe400038c0000 */
[----:B------:R-:W-:Y:S01]  /*bb90*/  MOV R14, UR62 ;  /* 0x0000003e000e7c02 */ /* 0x000fe20008000f00 */
[----:B-----5:R-:W-:Y:S10]  /*bba0*/  ENDCOLLECTIVE ;  /* 0x000000000000791b */ /* 0x020ff40003800000 */
.L_x_318:
[----:B------:R-:W-:Y:S05]  /*bbb0*/  BSYNC B1 ;  /* 0x0000000000017941 */ /* 0x000fea0003800000 */
.L_x_317:
[----:B------:R-:W-:Y:S05]  /*bbc0*/  BRA `(.L_x_319) ;  /* 0xffffffec00e47947 */ /* 0x000fea000383ffff */
.L_x_299:
[----:B-1----:R1:W2:Y:S02]  /*bbd0*/  SYNCS.PHASECHK.TRANS64.TRYWAIT P1, [R12+URZ+0x18], R5 ;  /* 0x000018050c0075a7 */ /* 0x0022a4000802017f */
[----:B--2---:R-:W-:Y:S05]  /*bbe0*/  @!P1 NANOSLEEP.SYNCS 0x989680 ;  /* 0x009896800000995d */ /* 0x004fea0003900000 */
[----:B------:R-:W2:Y:S02]  /*bbf0*/  @!P1 SYNCS.PHASECHK.TRANS64 P1, [R12+URZ+0x18], R5 ;  /* 0x000018050c0095a7 */ /* 0x000ea4000802007f */
[----:B--2---:R-:W-:Y:S05]  /*bc00*/  @!P1 BRA `(.L_x_299) ;  /* 0xfffffffc00f09947 */ /* 0x004fea000383ffff */
[----:B------:R-:W-:Y:S05]  /*bc10*/  BRA `(.L_x_320) ;  /* 0xfffffff000207947 */ /* 0x000fea000383ffff */
.L_x_308:
[----:B------:R-:W-:Y:S01]  /*bc20*/  BSSY B0, `(.L_x_321) ;  /* 0x0000006000007945 */ /* 0x000fe20003800000 */
[----:B------:R-:W-:-:S07]  /*bc30*/  IMAD.MOV.U32 R15, RZ, RZ, -0x1 ;  /* 0xffffffffff0f7424 */ /* 0x000fce00078e00ff */
[----:B-----5:R-:W-:Y:S05]  /*bc40*/  WARPSYNC.COLLECTIVE R15, `(.L_x_322) ;  /* 0x000000000f0c7348 */ /* 0x020fea0003c00000 */
[----:B------:R-:W-:Y:S02]  /*bc50*/  ELECT P6, UR62, PT ;  /* 0x00000000003e782f */ /* 0x000fe400038c0000 */
[----:B------:R-:W-:Y:S01]  /*bc60*/  MOV R14, UR62 ;  /* 0x0000003e000e7c02 */ /* 0x000fe20008000f00 */
[----:B-----5:R-:W-:Y:S10]  /*bc70*/  ENDCOLLECTIVE ;  /* 0x000000000000791b */ /* 0x020ff40003800000 */
.L_x_322:
[----:B------:R-:W-:Y:S05]  /*bc80*/  BSYNC B0 ;  /* 0x0000000000007941 */ /* 0x000fea0003800000 */
.L_x_321:
[----:B------:R-:W-:Y:S05]  /*bc90*/  BRA `(.L_x_323) ;  /* 0xfffffff800c87947 */ /* 0x000fea000383ffff */
.L_x_312:
[----:B0-----:R0:W1:Y:S02]  /*bca0*/  SYNCS.PHASECHK.TRANS64.TRYWAIT P0, [R7+URZ], R2 ;  /* 0x00000002070075a7 */ /* 0x001064000800017f */
[----:B-1----:R-:W-:Y:S05]  /*bcb0*/  @!P0 NANOSLEEP.SYNCS 0x989680 ;  /* 0x009896800000895d */ /* 0x002fea0003900000 */
[----:B------:R-:W1:Y:S02]  /*bcc0*/  @!P0 SYNCS.PHASECHK.TRANS64 P0, [R7+URZ], R2 ;  /* 0x00000002070085a7 */ /* 0x000e64000800007f */
[----:B-1----:R-:W-:Y:S05]  /*bcd0*/  @!P0 BRA `(.L_x_312) ;  /* 0xfffffffc00f08947 */ /* 0x002fea000383ffff */
[----:B------:R-:W-:Y:S05]  /*bce0*/  BRA `(.L_x_324) ;  /* 0xfffffffc00087947 */ /* 0x000fea000383ffff */
.L_x_313:
[----:B0-----:R0:W1:Y:S02]  /*bcf0*/  SYNCS.PHASECHK.TRANS64.TRYWAIT P0, [R9+URZ], R4 ;  /* 0x00000004090075a7 */ /* 0x001064000800017f */
[----:B-1----:R-:W-:Y:S05]  /*bd00*/  @!P0 NANOSLEEP.SYNCS 0x989680 ;  /* 0x009896800000895d */ /* 0x002fea0003900000 */
[----:B------:R-:W1:Y:S02]  /*bd10*/  @!P0 SYNCS.PHASECHK.TRANS64 P0, [R9+URZ], R4 ;  /* 0x00000004090085a7 */ /* 0x000e64000800007f */
[----:B-1----:R-:W-:Y:S05]  /*bd20*/  @!P0 BRA `(.L_x_313) ;  /* 0xfffffffc00f08947 */ /* 0x002fea000383ffff */
[----:B------:R-:W-:Y:S05]  /*bd30*/  BRA `(.L_x_325) ;  /* 0xfffffffc00107947 */ /* 0x000fea000383ffff */
.L_x_326:
[----:B------:R-:W-:-:S00]  /*bd40*/  BRA `(.L_x_326) ;  /* 0xfffffffc00fc7947 */ /* 0x000fc0000383ffff */
[----:B------:R-:W-:-:S00]  /*bd50*/  NOP ;  /* 0x0000000000007918 */ /* 0x000fc00000000000 */
        /* <DEDUP_REMOVED lines=10> */
.L_x_327:


//--------------------- .nv.global.init           --------------------------
	.section	.nv.global.init,"aw",@progbits
.nv.global.init:
	.type		$str$22,@object
	.size		$str$22,($str$23 - $str$22)
$str$22:
        /*0000*/ 	.byte	0x6b, 0x5f, 0x74, 0x69, 0x6c, 0x65, 0x5f, 0x63, 0x6f, 0x75, 0x6e, 0x74, 0x20, 0x3e, 0x3d, 0x20
        /*0010*/ 	.byte	0x31, 0x00
	.type		$str$23,@object
	.size		$str$23,(__unnamed_1 - $str$23)
$str$23:
        /*0012*/ 	.byte	0x2f, 0x74, 0x6d, 0x70, 0x2f, 0x63, 0x75, 0x74, 0x6c, 0x61, 0x73, 0x73, 0x5f, 0x73, 0x77, 0x65
        /*0022*/ 	.byte	0x65, 0x70, 0x5f, 0x73, 0x72, 0x63, 0x2f, 0x69, 0x6e, 0x63, 0x6c, 0x75, 0x64, 0x65, 0x2f, 0x63
        /*0032*/ 	.byte	0x75, 0x74, 0x6c, 0x61, 0x73, 0x73, 0x2f, 0x67, 0x65, 0x6d, 0x6d, 0x2f, 0x63, 0x6f, 0x6c, 0x6c
        /*0042*/ 	.byte	0x65, 0x63, 0x74, 0x69, 0x76, 0x65, 0x2f, 0x73, 0x6d, 0x39, 0x30, 0x5f, 0x6d, 0x6d, 0x61, 0x5f
        /*0052*/ 	.byte	0x74, 0x6d, 0x61, 0x5f, 0x67, 0x6d, 0x6d, 0x61, 0x5f, 0x73, 0x73, 0x5f, 0x77, 0x61, 0x72, 0x70
        /*0062*/ 	.byte	0x73, 0x70, 0x65, 0x63, 0x69, 0x61, 0x6c, 0x69, 0x7a, 0x65, 0x64, 0x2e, 0x68, 0x70, 0x70, 0x00
	.type		__unnamed_1,@object
	.size		__unnamed_1,(.L_0 - __unnamed_1)
__unnamed_1:
        /*0072*/ 	.byte	0x76, 0x6f, 0x69, 0x64, 0x20, 0x63, 0x75, 0x74, 0x6c, 0x61, 0x73, 0x73, 0x3a, 0x3a, 0x67, 0x65
        /* <DEDUP_REMOVED lines=180> */
        /*0bc2*/ 	.byte	0x65, 0x3a, 0x3a, 0x69, 0x64, 0x65, 0x6e, 0x74, 0x69, 0x74, 0x79, 0x5d, 0x00
.L_0:


//--------------------- .nv.shared._ZN7cutlass13device_kernelINS_4gemm6kernel13GemmUniversalIN4cute5tupleIJiiiiEEENS1_10collective13CollectiveMmaINS1_34MainloopSm90TmaGmmaWarpSpecializedILi3ENS5_IJNS4_1CILi1EEENSA_ILi2EEESB_EEENS1_32KernelTmaWarpSpecializedPingpongEEENS5_IJNSA_ILi64EEENSA_ILi256EEENSA_ILi128EEEEEENS_10bfloat16_tENS5_IJlSB_lEEESK_SL_NS4_8TiledMMAINS4_8MMA_AtomIJNS4_4SM904GMMA28MMA_64x256x16_F32BF16BF16_SSILNSP_5MajorE0ELSR_0ELNSP_7ScaleInE1ELSS_1EEEEEENS4_6LayoutINS5_IJSB_SB_SB_EEENS5_IJNSA_ILi0EEESX_SX_EEEEENS5_IJNS4_10UnderscoreES10_S10_EEEEENS4_23SM90_TMA_LOAD_MULTICASTENS4_14ComposedLayoutINS4_7SwizzleILi3ELi4ELi3EEENS4_18smem_ptr_flag_bitsILi16EEENSV_INS5_IJNSA_ILi8EEESG_EEENS5_IJSG_SB_EEEEEEEvNS4_8identityENS4_13SM90_TMA_LOADES1D_vS1E_EENS_8epilogue10collective6detail29Sm90TmaWarpSpecializedAdapterINS1I_15DefaultEpilogueISK_SL_SL_NS1H_6thread17LinearCombinationISK_Li1EffLNS1M_9ScaleType4KindE0ELNS_15FloatRoundStyleE2ESK_EENS1_15EpilogueDefaultEEEEEvvEEEEvNT_6ParamsE --------------------------
	.section	.nv.shared._ZN7cutlass13device_kernelINS_4gemm6kernel13GemmUniversalIN4cute5tupleIJiiiiEEENS1_10collective13CollectiveMmaINS1_34MainloopSm90TmaGmmaWarpSpecializedILi3ENS5_IJNS4_1CILi1EEENSA_ILi2EEESB_EEENS1_32KernelTmaWarpSpecializedPingpongEEENS5_IJNSA_ILi64EEENSA_ILi256EEENSA_ILi128EEEEEENS_10bfloat16_tENS5_IJlSB_lEEESK_SL_NS4_8TiledMMAINS4_8MMA_AtomIJNS4_4SM904GMMA28MMA_64x256x16_F32BF16BF16_SSILNSP_5MajorE0ELSR_0ELNSP_7ScaleInE1ELSS_1EEEEEENS4_6LayoutINS5_IJSB_SB_SB_EEENS5_IJNSA_ILi0EEESX_SX_EEEEENS5_IJNS4_10UnderscoreES10_S10_EEEEENS4_23SM90_TMA_LOAD_MULTICASTENS4_14ComposedLayoutINS4_7SwizzleILi3ELi4ELi3EEENS4_18smem_ptr_flag_bitsILi16EEENSV_INS5_IJNSA_ILi8EEESG_EEENS5_IJSG_SB_EEEEEEEvNS4_8identityENS4_13SM90_TMA_LOADES1D_vS1E_EENS_8epilogue10collective6detail29Sm90TmaWarpSpecializedAdapterINS1I_15DefaultEpilogueISK_SL_SL_NS1H_6thread17LinearCombinationISK_Li1EffLNS1M_9ScaleType4KindE0ELNS_15FloatRoundStyleE2ESK_EENS1_15EpilogueDefaultEEEEEvvEEEEvNT_6ParamsE,"aw",@nobits
	.sectionflags	@""
	.align	16
	.zero		1024


//--------------------- .nv.shared.reserved.0     --------------------------
	.section	.nv.shared.reserved.0,"aw",@nobits
	.weak		__nv_reservedSMEM_offset_0_alias
	.size		__nv_reservedSMEM_offset_0_alias, 0, 0
	.other		__nv_reservedSMEM_offset_0_alias,@"STO_CUDA_RESERVED_SHARED STV_DEFAULT"
__nv_reservedSMEM_offset_0_alias:
	.zero		0


//--------------------- .nv.global                --------------------------
	.section	.nv.global,"aw",@nobits
.nv.global:
	.type		_ZN39_INTERNAL_b3f89b1d_4_k_cu_afa6330a_28254cute1_E,@object
	.size		_ZN39_INTERNAL_b3f89b1d_4_k_cu_afa6330a_28254cute1_E,(_ZN39_INTERNAL_b3f89b1d_4_k_cu_afa6330a_28254cuda3std3__45__cpo6cbeginE - _ZN39_INTERNAL_b3f89b1d_4_k_cu_afa6330a_28254cute1_E)
_ZN39_INTERNAL_b3f89b1d_4_k_cu_afa6330a_28254cute1_E:
	.zero		1
	.type		_ZN39_INTERNAL_b3f89b1d_4_k_cu_afa6330a_28254cuda3std3__45__cpo6cbeginE,@object
	.size		_ZN39_INTERNAL_b3f89b1d_4_k_cu_afa6330a_28254cuda3std3__45__cpo6cbeginE,(_ZN39_INTERNAL_b3f89b1d_4_k_cu_afa6330a_28254cuda3std3__48in_placeE - _ZN39_INTERNAL_b3f89b1d_4_k_cu_afa6330a_28254cuda3std3__45__cpo6cbeginE)
_ZN39_INTERNAL_b3f89b1d_4_k_cu_afa6330a_28254cuda3std3__45__cpo6cbeginE:
	.zero		1
	.type		_ZN39_INTERNAL_b3f89b1d_4_k_cu_afa6330a_28254cuda3std3__48in_placeE,@object
	.size		_ZN39_INTERNAL_b3f89b1d_4_k_cu_afa6330a_28254cuda3std3__48in_placeE,(_ZN39_INTERNAL_b3f89b1d_4_k_cu_afa6330a_28254cuda3std6ranges3__45__cpo9iter_moveE - _ZN39_INTERNAL_b3f89b1d_4_k_cu_afa6330a_28254cuda3std3__48in_placeE)
_ZN39_INTERNAL_b3f89b1d_4_k_cu_afa6330a_28254cuda3std3__48in_placeE:
	.zero		1
	.type		_ZN39_INTERNAL_b3f89b1d_4_k_cu_afa6330a_28254cuda3std6ranges3__45__cpo9iter_moveE,@object
	.size		_ZN39_INTERNAL_b3f89b1d_4_k_cu_afa6330a_28254cuda3std6ranges3__45__cpo9iter_moveE,(_ZN39_INTERNAL_b3f89b1d_4_k_cu_afa6330a_28254cuda3std3__45__cpo5beginE - _ZN39_INTERNAL_b3f89b1d_4_k_cu_afa6330a_28254cuda3std6ranges3__45__cpo9iter_moveE)
_ZN39_INTERNAL_b3f89b1d_4_k_cu_afa6330a_28254cuda3std6ranges3__45__cpo9iter_moveE:
	.zero		1
	.type		_ZN39_INTERNAL_b3f89b1d_4_k_cu_afa6330a_28254cuda3std3__45__cpo5beginE,@object
	.size		_ZN39_INTERNAL_b3f89b1d_4_k_cu_afa6330a_28254cuda3std3__45__cpo5beginE,(_ZN39_INTERNAL_b3f89b1d_4_k_cu_afa6330a_28254cuda3std3__441_GLOBAL__N__b3f89b1d_4_k_cu_afa6330a_28256ignoreE - _ZN39_INTERNAL_b3f89b1d_4_k_cu_afa6330a_28254cuda3std3__45__cpo5beginE)
_ZN39_INTERNAL_b3f89b1d_4_k_cu_afa6330a_28254cuda3std3__45__cpo5beginE:
	.zero		1
	.type		_ZN39_INTERNAL_b3f89b1d_4_k_cu_afa6330a_28254cuda3std3__441_GLOBAL__N__b3f89b1d_4_k_cu_afa6330a_28256ignoreE,@object
	.size		_ZN39_INTERNAL_b3f89b1d_4_k_cu_afa6330a_28254cuda3std3__441_GLOBAL__N__b3f89b1d_4_k_cu_afa6330a_28256ignoreE,(_ZN39_INTERNAL_b3f89b1d_4_k_cu_afa6330a_28254cute7productE - _ZN39_INTERNAL_b3f89b1d_4_k_cu_afa6330a_28254cuda3std3__441_GLOBAL__N__b3f89b1d_4_k_cu_afa6330a_28256ignoreE)
_ZN39_INTERNAL_b3f89b1d_4_k_cu_afa6330a_28254cuda3std3__441_GLOBAL__N__b3f89b1d_4_k_cu_afa6330a_28256ignoreE:
	.zero		1
	.type		_ZN39_INTERNAL_b3f89b1d_4_k_cu_afa6330a_28254cute7productE,@object
	.size		_ZN39_INTERNAL_b3f89b1d_4_k_cu_afa6330a_28254cute7productE,(_ZN39_INTERNAL_b3f89b1d_4_k_cu_afa6330a_28254cuda3std3__45__cpo3endE - _ZN39_INTERNAL_b3f89b1d_4_k_cu_afa6330a_28254cute7productE)
_ZN39_INTERNAL_b3f89b1d_4_k_cu_afa6330a_28254cute7productE:
	.zero		1
	.type		_ZN39_INTERNAL_b3f89b1d_4_k_cu_afa6330a_28254cuda3std3__45__cpo3endE,@object
	.size		_ZN39_INTERNAL_b3f89b1d_4_k_cu_afa6330a_28254cuda3std3__45__cpo3endE,(_ZN39_INTERNAL_b3f89b1d_4_k_cu_afa6330a_28254cuda3std3__419piecewise_constructE - _ZN39_INTERNAL_b3f89b1d_4_k_cu_afa6330a_28254cuda3std3__45__cpo3endE)
_ZN39_INTERNAL_b3f89b1d_4_k_cu_afa6330a_28254cuda3std3__45__cpo3endE:
	.zero		1
	.type		_ZN39_INTERNAL_b3f89b1d_4_k_cu_afa6330a_28254cuda3std3__419piecewise_constructE,@object
	.size		_ZN39_INTERNAL_b3f89b1d_4_k_cu_afa6330a_28254cuda3std3__419piecewise_constructE,(_ZN39_INTERNAL_b3f89b1d_4_k_cu_afa6330a_28254cuda3std3__45__cpo4cendE - _ZN39_INTERNAL_b3f89b1d_4_k_cu_afa6330a_28254cuda3std3__419piecewise_constructE)
_ZN39_INTERNAL_b3f89b1d_4_k_cu_afa6330a_28254cuda3std3__419piecewise_constructE:
	.zero		1
	.type		_ZN39_INTERNAL_b3f89b1d_4_k_cu_afa6330a_28254cuda3std3__45__cpo4cendE,@object
	.size		_ZN39_INTERNAL_b3f89b1d_4_k_cu_afa6330a_28254cuda3std3__45__cpo4cendE,(_ZN39_INTERNAL_b3f89b1d_4_k_cu_afa6330a_28254cuda3std6ranges3__45__cpo4swapE - _ZN39_INTERNAL_b3f89b1d_4_k_cu_afa6330a_28254cuda3std3__45__cpo4cendE)
_ZN39_INTERNAL_b3f89b1d_4_k_cu_afa6330a_28254cuda3std3__45__cpo4cendE:
	.zero		1
	.type		_ZN39_INTERNAL_b3f89b1d_4_k_cu_afa6330a_28254cuda3std6ranges3__45__cpo4swapE,@object
	.size		_ZN39_INTERNAL_b3f89b1d_4_k_cu_afa6330a_28254cuda3std6ranges3__45__cpo4swapE,(.L_8 - _ZN39_INTERNAL_b3f89b1d_4_k_cu_afa6330a_28254cuda3std6ranges3__45__cpo4swapE)
_ZN39_INTERNAL_b3f89b1d_4_k_cu_afa6330a_28254cuda3std6ranges3__45__cpo4swapE:
	.zero		1
.L_8:


//--------------------- .nv.constant0._ZN7cutlass13device_kernelINS_4gemm6kernel13GemmUniversalIN4cute5tupleIJiiiiEEENS1_10collective13CollectiveMmaINS1_34MainloopSm90TmaGmmaWarpSpecializedILi3ENS5_IJNS4_1CILi1EEENSA_ILi2EEESB_EEENS1_32KernelTmaWarpSpecializedPingpongEEENS5_IJNSA_ILi64EEENSA_ILi256EEENSA_ILi128EEEEEENS_10bfloat16_tENS5_IJlSB_lEEESK_SL_NS4_8TiledMMAINS4_8MMA_AtomIJNS4_4SM904GMMA28MMA_64x256x16_F32BF16BF16_SSILNSP_5MajorE0ELSR_0ELNSP_7ScaleInE1ELSS_1EEEEEENS4_6LayoutINS5_IJSB_SB_SB_EEENS5_IJNSA_ILi0EEESX_SX_EEEEENS5_IJNS4_10UnderscoreES10_S10_EEEEENS4_23SM90_TMA_LOAD_MULTICASTENS4_14ComposedLayoutINS4_7SwizzleILi3ELi4ELi3EEENS4_18smem_ptr_flag_bitsILi16EEENSV_INS5_IJNSA_ILi8EEESG_EEENS5_IJSG_SB_EEEEEEEvNS4_8identityENS4_13SM90_TMA_LOADES1D_vS1E_EENS_8epilogue10collective6detail29Sm90TmaWarpSpecializedAdapterINS1I_15DefaultEpilogueISK_SL_SL_NS1H_6thread17LinearCombinationISK_Li1EffLNS1M_9ScaleType4KindE0ELNS_15FloatRoundStyleE2ESK_EENS1_15EpilogueDefaultEEEEEvvEEEEvNT_6ParamsE --------------------------
	.section	.nv.constant0._ZN7cutlass13device_kernelINS_4gemm6kernel13GemmUniversalIN4cute5tupleIJiiiiEEENS1_10collective13CollectiveMmaINS1_34MainloopSm90TmaGmmaWarpSpecializedILi3ENS5_IJNS4_1CILi1EEENSA_ILi2EEESB_EEENS1_32KernelTmaWarpSpecializedPingpongEEENS5_IJNSA_ILi64EEENSA_ILi256EEENSA_ILi128EEEEEENS_10bfloat16_tENS5_IJlSB_lEEESK_SL_NS4_8TiledMMAINS4_8MMA_AtomIJNS4_4SM904GMMA28MMA_64x256x16_F32BF16BF16_SSILNSP_5MajorE0ELSR_0ELNSP_7ScaleInE1ELSS_1EEEEEENS4_6LayoutINS5_IJSB_SB_SB_EEENS5_IJNSA_ILi0EEESX_SX_EEEEENS5_IJNS4_10UnderscoreES10_S10_EEEEENS4_23SM90_TMA_LOAD_MULTICASTENS4_14ComposedLayoutINS4_7SwizzleILi3ELi4ELi3EEENS4_18smem_ptr_flag_bitsILi16EEENSV_INS5_IJNSA_ILi8EEESG_EEENS5_IJSG_SB_EEEEEEEvNS4_8identityENS4_13SM90_TMA_LOADES1D_vS1E_EENS_8epilogue10collective6detail29Sm90TmaWarpSpecializedAdapterINS1I_15DefaultEpilogueISK_SL_SL_NS1H_6thread17LinearCombinationISK_Li1EffLNS1M_9ScaleType4KindE0ELNS_15FloatRoundStyleE2ESK_EENS1_15EpilogueDefaultEEEEEvvEEEEvNT_6ParamsE,"a",@progbits
	.sectionflags	@""
	.align	4
.nv.constant0._ZN7cutlass13device_kernelINS_4gemm6kernel13GemmUniversalIN4cute5tupleIJiiiiEEENS1_10collective13CollectiveMmaINS1_34MainloopSm90TmaGmmaWarpSpecializedILi3ENS5_IJNS4_1CILi1EEENSA_ILi2EEESB_EEENS1_32KernelTmaWarpSpecializedPingpongEEENS5_IJNSA_ILi64EEENSA_ILi256EEENSA_ILi128EEEEEENS_10bfloat16_tENS5_IJlSB_lEEESK_SL_NS4_8TiledMMAINS4_8MMA_AtomIJNS4_4SM904GMMA28MMA_64x256x16_F32BF16BF16_SSILNSP_5MajorE0ELSR_0ELNSP_7ScaleInE1ELSS_1EEEEEENS4_6LayoutINS5_IJSB_SB_SB_EEENS5_IJNSA_ILi0EEESX_SX_EEEEENS5_IJNS4_10UnderscoreES10_S10_EEEEENS4_23SM90_TMA_LOAD_MULTICASTENS4_14ComposedLayoutINS4_7SwizzleILi3ELi4ELi3EEENS4_18smem_ptr_flag_bitsILi16EEENSV_INS5_IJNSA_ILi8EEESG_EEENS5_IJSG_SB_EEEEEEEvNS4_8identityENS4_13SM90_TMA_LOADES1D_vS1E_EENS_8epilogue10collective6detail29Sm90TmaWarpSpecializedAdapterINS1I_15DefaultEpilogueISK_SL_SL_NS1H_6thread17LinearCombinationISK_Li1EffLNS1M_9ScaleType4KindE0ELNS_15FloatRoundStyleE2ESK_EENS1_15EpilogueDefaultEEEEEvvEEEEvNT_6ParamsE:
	.zero		1664


//--------------------- SYMBOLS --------------------------

	.type		.nv.reservedSmem.offset0,@object
	.size		.nv.reservedSmem.offset0,0x4
	.type		__assertfail,@function
